def attn_fwd(
    Q,
    K,
    V,
    Out,
    Lse,
    sm_scale,
    stride_qz,
    stride_qh,
    stride_qm,
    stride_qk,
    stride_kz,
    stride_kh,
    stride_kn,
    stride_kk,
    stride_vz,
    stride_vh,
    stride_vn,
    stride_vk,
    stride_oz,
    stride_oh,
    stride_om,
    stride_ok,
    seqlen_q,
    seqlen_k,
    BLOCK_M: tl.constexpr,
    BLOCK_N: tl.constexpr,
    HEAD_DIM: tl.constexpr,
    CAUSAL: tl.constexpr,
):
    start_m = tl.program_id(0)
    off_hz = tl.program_id(1)
    q_off = off_hz * stride_qh
    k_off = off_hz * stride_kh
    v_off = off_hz * stride_vh
    offs_m = start_m * BLOCK_M + tl.arange(0, BLOCK_M)
    offs_d = tl.arange(0, HEAD_DIM)
    offs_n = tl.arange(0, BLOCK_N)
    q_ptrs = Q + q_off + offs_m[:, None] * stride_qm + offs_d[None, :] * stride_qk
    k_ptrs = K + k_off + offs_d[:, None] * stride_kk + offs_n[None, :] * stride_kn
    v_ptrs = V + v_off + offs_n[:, None] * stride_vn + offs_d[None, :] * stride_vk
    m_i = tl.full([BLOCK_M], float("-inf"), dtype=tl.float32)
    l_i = tl.zeros([BLOCK_M], dtype=tl.float32) + 1.0
    acc = tl.zeros([BLOCK_M, HEAD_DIM], dtype=tl.float32)
    q = tl.load(q_ptrs)
    acc, l_i, m_i = _attn_fwd_inner(
        acc,
        l_i,
        m_i,
        q,
        k_ptrs,
        v_ptrs,
        sm_scale,
        stride_kn,
        stride_vn,
        start_m,
        seqlen_k,
        BLOCK_M,
        BLOCK_N,
        HEAD_DIM,
        CAUSAL,
    )
    acc = acc / l_i[:, None]
    lse = m_i + tl.math.log2(l_i) / 1.4426950408889634
    o_ptrs = (
        Out
        + off_hz * stride_oh
        + offs_m[:, None] * stride_om
        + offs_d[None, :] * stride_ok
    )
    tl.store(o_ptrs, acc.to(Out.dtype.element_ty))
    tl.store(Lse + off_hz * seqlen_q + offs_m, lse)

# config = {"BLOCK_M": 64, "BLOCK_N": 64, "HEAD_DIM": 256, "arch": "sm_100", "causal": true, "dtype": "bf16", "num_stages": 2, "num_warps": 8}
# arch = sm_100


// ===== COMPILED SASS (sm_100a) =====

	.target	sm_100a

	.elftype	@"ET_EXEC"


//--------------------- .note.nv.tkinfo           --------------------------
	.section	.note.nv.tkinfo,"",@"SHT_NOTE"
	.sectionflags	@"SHF_NOTE_NV_TKINFO"
	.tkinfo
        /*0018*/ 	.word	0x00000081
        /*0030*/ 	.string	""
        /*0030*/ 	.string	"ptxas-blackwell"
        /*0030*/ 	.string	"Cuda compilation tools, release 12.9, V12.9.86"
        /*0030*/ 	.string	"Build cuda_12.9.r12.9/compiler.36037853_0"
        /*0030*/ 	.string	"-v  -suppress-debug-info  -lineinfo  -arch sm_100a "



//--------------------- .note.nv.cuver            --------------------------
	.section	.note.nv.cuver,"",@"SHT_NOTE"
	.sectionflags	@"SHF_NOTE_NV_CUVER"
        /*0018*/ 	.short	0x0001
        /*001a*/ 	.short	0x0064
        /*001c*/ 	.short	0x0001
        /*001e*/ 	.short	0x0000
        /*0020*/ 	.short	0x0001
        /*0022*/ 	.short	0x0000


//--------------------- .nv.info                  --------------------------
	.section	.nv.info,"",@"SHT_CUDA_INFO"
	.align	4


	//----- nvinfo : EIATTR_REGCOUNT
	.align		4
        /*0000*/ 	.byte	0x04, 0x2f
        /*0002*/ 	.short	(.L_5 - .L_4)
	.align		4
.L_4:
        /*0004*/ 	.word	index@(attn_fwd)
        /*0008*/ 	.word	0x000000ff


	//----- nvinfo : EIATTR_FRAME_SIZE
	.align		4
.L_5:
        /*000c*/ 	.byte	0x04, 0x11
        /*000e*/ 	.short	(.L_7 - .L_6)
	.align		4
.L_6:
        /*0010*/ 	.word	index@($__internal_2_$__cuda_sm10x_tcgen05_guardrail_trap_unallocated_columns_being_dealloced)
        /*0014*/ 	.word	0x00000178


	//----- nvinfo : EIATTR_FRAME_SIZE
	.align		4
.L_7:
        /*0018*/ 	.byte	0x04, 0x11
        /*001a*/ 	.short	(.L_9 - .L_8)
	.align		4
.L_8:
        /*001c*/ 	.word	index@($__internal_1_$__cuda_sm10x_tcgen05_guardrail_trap_phase_invalid_during_alloc)
        /*0020*/ 	.word	0x00000178


	//----- nvinfo : EIATTR_FRAME_SIZE
	.align		4
.L_9:
        /*0024*/ 	.byte	0x04, 0x11
        /*0026*/ 	.short	(.L_11 - .L_10)
	.align		4
.L_10:
        /*0028*/ 	.word	index@($__internal_0_$__cuda_sm10x_tcgen05_guardrail_trap_col_being_dealloced_not_returned_by_alloc)
        /*002c*/ 	.word	0x00000178


	//----- nvinfo : EIATTR_FRAME_SIZE
	.align		4
.L_11:
        /*0030*/ 	.byte	0x04, 0x11
        /*0032*/ 	.short	(.L_13 - .L_12)
	.align		4
.L_12:
        /*0034*/ 	.word	index@(attn_fwd)
        /*0038*/ 	.word	0x00000178


	//----- nvinfo : EIATTR_MIN_STACK_SIZE
	.align		4
.L_13:
        /*003c*/ 	.byte	0x04, 0x12
        /*003e*/ 	.short	(.L_15 - .L_14)
	.align		4
.L_14:
        /*0040*/ 	.word	index@(attn_fwd)
        /*0044*/ 	.word	0x00000178
.L_15:


//--------------------- .nv.info.attn_fwd         --------------------------
	.section	.nv.info.attn_fwd,"",@"SHT_CUDA_INFO"
	.sectionflags	@""
	.align	4


	//----- nvinfo : EIATTR_CUDA_API_VERSION
	.align		4
        /*0000*/ 	.byte	0x04, 0x37
        /*0002*/ 	.short	(.L_17 - .L_16)
.L_16:
        /*0004*/ 	.word	0x00000081


	//----- nvinfo : EIATTR_KPARAM_INFO
	.align		4
.L_17:
        /*0008*/ 	.byte	0x04, 0x17
        /*000a*/ 	.short	(.L_19 - .L_18)
.L_18:
        /*000c*/ 	.word	0x00000000
        /*0010*/ 	.short	0x0019
        /*0012*/ 	.short	0x0080
        /*0014*/ 	.byte	0x00, 0xf4, 0x21, 0x00


	//----- nvinfo : EIATTR_KPARAM_INFO
	.align		4
.L_19:
        /*0018*/ 	.byte	0x04, 0x17
        /*001a*/ 	.short	(.L_21 - .L_20)
.L_20:
        /*001c*/ 	.word	0x00000000
        /*0020*/ 	.short	0x0018
        /*0022*/ 	.short	0x0078
        /*0024*/ 	.byte	0x00, 0xf4, 0x21, 0x00


	//----- nvinfo : EIATTR_KPARAM_INFO
	.align		4
.L_21:
        /*0028*/ 	.byte	0x04, 0x17
        /*002a*/ 	.short	(.L_23 - .L_22)
.L_22:
        /*002c*/ 	.word	0x00000000
        /*0030*/ 	.short	0x0017
        /*0032*/ 	.short	0x0070
        /*0034*/ 	.byte	0x00, 0xf0, 0x11, 0x00


	//----- nvinfo : EIATTR_KPARAM_INFO
	.align		4
.L_23:
        /*0038*/ 	.byte	0x04, 0x17
        /*003a*/ 	.short	(.L_25 - .L_24)
.L_24:
        /*003c*/ 	.word	0x00000000
        /*0040*/ 	.short	0x0016
        /*0042*/ 	.short	0x006c
        /*0044*/ 	.byte	0x00, 0xf0, 0x11, 0x00


	//----- nvinfo : EIATTR_KPARAM_INFO
	.align		4
.L_25:
        /*0048*/ 	.byte	0x04, 0x17
        /*004a*/ 	.short	(.L_27 - .L_26)
.L_26:
        /*004c*/ 	.word	0x00000000
        /*0050*/ 	.short	0x0015
        /*0052*/ 	.short	0x0068
        /*0054*/ 	.byte	0x00, 0xf0, 0x11, 0x00


	//----- nvinfo : EIATTR_KPARAM_INFO
	.align		4
.L_27:
        /*0058*/ 	.byte	0x04, 0x17
        /*005a*/ 	.short	(.L_29 - .L_28)
.L_28:
        /*005c*/ 	.word	0x00000000
        /*0060*/ 	.short	0x0014
        /*0062*/ 	.short	0x0064
        /*0064*/ 	.byte	0x00, 0xf0, 0x11, 0x00


	//----- nvinfo : EIATTR_KPARAM_INFO
	.align		4
.L_29:
        /*0068*/ 	.byte	0x04, 0x17
        /*006a*/ 	.short	(.L_31 - .L_30)
.L_30:
        /*006c*/ 	.word	0x00000000
        /*0070*/ 	.short	0x0013
        /*0072*/ 	.short	0x0060
        /*0074*/ 	.byte	0x00, 0xf0, 0x11, 0x00


	//----- nvinfo : EIATTR_KPARAM_INFO
	.align		4
.L_31:
        /*0078*/ 	.byte	0x04, 0x17
        /*007a*/ 	.short	(.L_33 - .L_32)
.L_32:
        /*007c*/ 	.word	0x00000000
        /*0080*/ 	.short	0x0012
        /*0082*/ 	.short	0x005c
        /*0084*/ 	.byte	0x00, 0xf0, 0x11, 0x00


	//----- nvinfo : EIATTR_KPARAM_INFO
	.align		4
.L_33:
        /*0088*/ 	.byte	0x04, 0x17
        /*008a*/ 	.short	(.L_35 - .L_34)
.L_34:
        /*008c*/ 	.word	0x00000000
        /*0090*/ 	.short	0x0011
        /*0092*/ 	.short	0x0058
        /*0094*/ 	.byte	0x00, 0xf0, 0x11, 0x00


	//----- nvinfo : EIATTR_KPARAM_INFO
	.align		4
.L_35:
        /*0098*/ 	.byte	0x04, 0x17
        /*009a*/ 	.short	(.L_37 - .L_36)
.L_36:
        /*009c*/ 	.word	0x00000000
        /*00a0*/ 	.short	0x0010
        /*00a2*/ 	.short	0x0054
        /*00a4*/ 	.byte	0x00, 0xf0, 0x11, 0x00


	//----- nvinfo : EIATTR_KPARAM_INFO
	.align		4
.L_37:
        /*00a8*/ 	.byte	0x04, 0x17
        /*00aa*/ 	.short	(.L_39 - .L_38)
.L_38:
        /*00ac*/ 	.word	0x00000000
        /*00b0*/ 	.short	0x000f
        /*00b2*/ 	.short	0x0050
        /*00b4*/ 	.byte	0x00, 0xf0, 0x11, 0x00


	//----- nvinfo : EIATTR_KPARAM_INFO
	.align		4
.L_39:
        /*00b8*/ 	.byte	0x04, 0x17
        /*00ba*/ 	.short	(.L_41 - .L_40)
.L_40:
        /*00bc*/ 	.word	0x00000000
        /*00c0*/ 	.short	0x000e
        /*00c2*/ 	.short	0x004c
        /*00c4*/ 	.byte	0x00, 0xf0, 0x11, 0x00


	//----- nvinfo : EIATTR_KPARAM_INFO
	.align		4
.L_41:
        /*00c8*/ 	.byte	0x04, 0x17
        /*00ca*/ 	.short	(.L_43 - .L_42)
.L_42:
        /*00cc*/ 	.word	0x00000000
        /*00d0*/ 	.short	0x000d
        /*00d2*/ 	.short	0x0048
        /*00d4*/ 	.byte	0x00, 0xf0, 0x11, 0x00


	//----- nvinfo : EIATTR_KPARAM_INFO
	.align		4
.L_43:
        /*00d8*/ 	.byte	0x04, 0x17
        /*00da*/ 	.short	(.L_45 - .L_44)
.L_44:
        /*00dc*/ 	.word	0x00000000
        /*00e0*/ 	.short	0x000c
        /*00e2*/ 	.short	0x0044
        /*00e4*/ 	.byte	0x00, 0xf0, 0x11, 0x00


	//----- nvinfo : EIATTR_KPARAM_INFO
	.align		4
.L_45:
        /*00e8*/ 	.byte	0x04, 0x17
        /*00ea*/ 	.short	(.L_47 - .L_46)
.L_46:
        /*00ec*/ 	.word	0x00000000
        /*00f0*/ 	.short	0x000b
        /*00f2*/ 	.short	0x0040
        /*00f4*/ 	.byte	0x00, 0xf0, 0x11, 0x00


	//----- nvinfo : EIATTR_KPARAM_INFO
	.align		4
.L_47:
        /*00f8*/ 	.byte	0x04, 0x17
        /*00fa*/ 	.short	(.L_49 - .L_48)
.L_48:
        /*00fc*/ 	.word	0x00000000
        /*0100*/ 	.short	0x000a
        /*0102*/ 	.short	0x003c
        /*0104*/ 	.byte	0x00, 0xf0, 0x11, 0x00


	//----- nvinfo : EIATTR_KPARAM_INFO
	.align		4
.L_49:
        /*0108*/ 	.byte	0x04, 0x17
        /*010a*/ 	.short	(.L_51 - .L_50)
.L_50:
        /*010c*/ 	.word	0x00000000
        /*0110*/ 	.short	0x0009
        /*0112*/ 	.short	0x0038
        /*0114*/ 	.byte	0x00, 0xf0, 0x11, 0x00


	//----- nvinfo : EIATTR_KPARAM_INFO
	.align		4
.L_51:
        /*0118*/ 	.byte	0x04, 0x17
        /*011a*/ 	.short	(.L_53 - .L_52)
.L_52:
        /*011c*/ 	.word	0x00000000
        /*0120*/ 	.short	0x0008
        /*0122*/ 	.short	0x0034
        /*0124*/ 	.byte	0x00, 0xf0, 0x11, 0x00


	//----- nvinfo : EIATTR_KPARAM_INFO
	.align		4
.L_53:
        /*0128*/ 	.byte	0x04, 0x17
        /*012a*/ 	.short	(.L_55 - .L_54)
.L_54:
        /*012c*/ 	.word	0x00000000
        /*0130*/ 	.short	0x0007
        /*0132*/ 	.short	0x0030
        /*0134*/ 	.byte	0x00, 0xf0, 0x11, 0x00


	//----- nvinfo : EIATTR_KPARAM_INFO
	.align		4
.L_55:
        /*0138*/ 	.byte	0x04, 0x17
        /*013a*/ 	.short	(.L_57 - .L_56)
.L_56:
        /*013c*/ 	.word	0x00000000
        /*0140*/ 	.short	0x0006
        /*0142*/ 	.short	0x002c
        /*0144*/ 	.byte	0x00, 0xf0, 0x11, 0x00


	//----- nvinfo : EIATTR_KPARAM_INFO
	.align		4
.L_57:
        /*0148*/ 	.byte	0x04, 0x17
        /*014a*/ 	.short	(.L_59 - .L_58)
.L_58:
        /*014c*/ 	.word	0x00000000
        /*0150*/ 	.short	0x0005
        /*0152*/ 	.short	0x0028
        /*0154*/ 	.byte	0x00, 0xf0, 0x11, 0x00


	//----- nvinfo : EIATTR_KPARAM_INFO
	.align		4
.L_59:
        /*0158*/ 	.byte	0x04, 0x17
        /*015a*/ 	.short	(.L_61 - .L_60)
.L_60:
        /*015c*/ 	.word	0x00000000
        /*0160*/ 	.short	0x0004
        /*0162*/ 	.short	0x0020
        /*0164*/ 	.byte	0x00, 0xf4, 0x21, 0x00


	//----- nvinfo : EIATTR_KPARAM_INFO
	.align		4
.L_61:
        /*0168*/ 	.byte	0x04, 0x17
        /*016a*/ 	.short	(.L_63 - .L_62)
.L_62:
        /*016c*/ 	.word	0x00000000
        /*0170*/ 	.short	0x0003
        /*0172*/ 	.short	0x0018
        /*0174*/ 	.byte	0x00, 0xf4, 0x21, 0x00


	//----- nvinfo : EIATTR_KPARAM_INFO
	.align		4
.L_63:
        /*0178*/ 	.byte	0x04, 0x17
        /*017a*/ 	.short	(.L_65 - .L_64)
.L_64:
        /*017c*/ 	.word	0x00000000
        /*0180*/ 	.short	0x0002
        /*0182*/ 	.short	0x0010
        /*0184*/ 	.byte	0x00, 0xf4, 0x21, 0x00


	//----- nvinfo : EIATTR_KPARAM_INFO
	.align		4
.L_65:
        /*0188*/ 	.byte	0x04, 0x17
        /*018a*/ 	.short	(.L_67 - .L_66)
.L_66:
        /*018c*/ 	.word	0x00000000
        /*0190*/ 	.short	0x0001
        /*0192*/ 	.short	0x0008
        /*0194*/ 	.byte	0x00, 0xf4, 0x21, 0x00


	//----- nvinfo : EIATTR_KPARAM_INFO
	.align		4
.L_67:
        /*0198*/ 	.byte	0x04, 0x17
        /*019a*/ 	.short	(.L_69 - .L_68)
.L_68:
        /*019c*/ 	.word	0x00000000
        /*01a0*/ 	.short	0x0000
        /*01a2*/ 	.short	0x0000
        /*01a4*/ 	.byte	0x00, 0xf4, 0x21, 0x00


	//----- nvinfo : EIATTR_AT_ENTRY_FRAGMENTS
	.align		4
.L_69:
        /*01a8*/ 	.byte	0x04, 0x4f
        /*01aa*/ 	.short	(.L_71 - .L_70)


	//   ....[0]....
.L_70:
        /*01ac*/ 	.word	0x00000004


	//----- nvinfo : EIATTR_RESERVED_SMEM_USED
	.align		4
.L_71:
        /*01b0*/ 	.byte	0x01, 0x41
	.zero		2


	//----- nvinfo : EIATTR_SPARSE_MMA_MASK
	.align		4
        /*01b4*/ 	.byte	0x03, 0x50
        /*01b6*/ 	.short	0x0000


	//----- nvinfo : EIATTR_TCGEN05_1CTA_USED
	.align		4
        /*01b8*/ 	.byte	0x01, 0x51
	.zero		2


	//----- nvinfo : EIATTR_MAXREG_COUNT
	.align		4
        /*01bc*/ 	.byte	0x03, 0x1b
        /*01be*/ 	.short	0x00ff


	//----- nvinfo : EIATTR_NUM_BARRIERS
	.align		4
        /*01c0*/ 	.byte	0x02, 0x4c
        /*01c2*/ 	.byte	0x01
	.zero		1


	//----- nvinfo : EIATTR_ANNOTATIONS
	.align		4
        /*01c4*/ 	.byte	0x04, 0x55
        /*01c6*/ 	.short	(.L_73 - .L_72)


	//   ....[0]....
.L_72:
        /*01c8*/ 	.word	0x00000001
        /*01cc*/ 	.byte	0x00, 0x1a, 0x00, 0x00, 0x01, 0x00, 0x00, 0x00, 0x80, 0x1c, 0x00, 0x00, 0x01, 0x00, 0x00, 0x00
        /* <DEDUP_REMOVED lines=59> */
        /*058c*/ 	.byte	0x20, 0xb2, 0x00, 0x00, 0x01, 0x00, 0x00, 0x00, 0x30, 0xb2, 0x00, 0x00


	//----- nvinfo : EIATTR_INT_WARP_WIDE_INSTR_OFFSETS
	.align		4
.L_73:
        /*0598*/ 	.byte	0x04, 0x31
        /*059a*/ 	.short	(.L_75 - .L_74)


	//   ....[0]....
.L_74:
        /*059c*/ 	.word	0x00001a10


	//   ....[1]....
        /*05a0*/ 	.word	0x00001a20


	//   ....[2]....
        /*05a4*/ 	.word	0x000036e0


	//   ....[3]....
        /*05a8*/ 	.word	0x00003cc0


	//   ....[4]....
        /*05ac*/ 	.word	0x00008f70


	//   ....[5]....
        /*05b0*/ 	.word	0x0000df40


	//   ....[6]....
        /*05b4*/ 	.word	0x0000df80


	//----- nvinfo : EIATTR_COOP_GROUP_MASK_REGIDS
	.align		4
.L_75:
        /*05b8*/ 	.byte	0x04, 0x29
        /*05ba*/ 	.short	(.L_77 - .L_76)


	//   ....[0]....
.L_76:
        /*05bc*/ 	.word	0xffffffff


	//   ....[1]....
        /*05c0*/ 	.word	0xffffffff


	//   ....[2]....
        /*05c4*/ 	.word	0xffffffff


	//   ....[3]....
        /*05c8*/ 	.word	0xffffffff


	//   ....[4]....
        /*05cc*/ 	.word	0xffffffff


	//   ....[5]....
        /*05d0*/ 	.word	0xffffffff


	//   ....[6]....
        /*05d4*/ 	.word	0xffffffff


	//   ....[7]....
        /*05d8*/ 	.word	0xffffffff


	//   ....[8]....
        /*05dc*/ 	.word	0xffffffff


	//   ....[9]....
        /*05e0*/ 	.word	0xffffffff


	//   ....[10]....
        /*05e4*/ 	.word	0xffffffff


	//   ....[11]....
        /*05e8*/ 	.word	0xffffffff


	//----- nvinfo : EIATTR_COOP_GROUP_INSTR_OFFSETS
	.align		4
.L_77:
        /*05ec*/ 	.byte	0x04, 0x28
        /*05ee*/ 	.short	(.L_79 - .L_78)


	//   ....[0]....
.L_78:
        /*05f0*/ 	.word	0x00000080


	//   ....[1]....
        /*05f4*/ 	.word	0x00000340


	//   ....[2]....
        /*05f8*/ 	.word	0x00004d60


	//   ....[3]....
        /*05fc*/ 	.word	0x00005ad0


	//   ....[4]....
        /*0600*/ 	.word	0x000060b0


	//   ....[5]....
        /*0604*/ 	.word	0x00006100


	//   ....[6]....
        /*0608*/ 	.word	0x00009aa0


	//   ....[7]....
        /*060c*/ 	.word	0x00009af0


	//   ....[8]....
        /*0610*/ 	.word	0x00009f40


	//   ....[9]....
        /*0614*/ 	.word	0x00009fa0


	//   ....[10]....
        /*0618*/ 	.word	0x0000ddc0


	//   ....[11]....
        /*061c*/ 	.word	0x0000e030


	//----- nvinfo : EIATTR_VRC_CTA_INIT_COUNT
	.align		4
.L_79:
        /*0620*/ 	.byte	0x02, 0x4a
        /*0622*/ 	.byte	0x80
	.zero		1


	//----- nvinfo : EIATTR_MBARRIER_INSTR_OFFSETS
	.align		4
        /*0624*/ 	.byte	0x04, 0x39
        /*0626*/ 	.short	(.L_81 - .L_80)


	//   ....[0]....
.L_80:
        /*0628*/ 	.word	0x00001da0
        /*062c*/ 	.word	0x000000ff
        /*0630*/ 	.word	0x00000000
        /*0634*/ 	.short	0x0100
        /*0636*/ 	.byte	0x06
	.zero		1


	//   ....[1]....
        /*0638*/ 	.word	0x00003710
        /*063c*/ 	.word	0x000000ff
        /*0640*/ 	.word	0x00020008
        /*0644*/ 	.short	0x0100
        /*0646*/ 	.byte	0x04
	.zero		1


	//   ....[2]....
        /*0648*/ 	.word	0x00003d80
        /*064c*/ 	.word	0x000000ff
        /*0650*/ 	.word	0x00010000
        /*0654*/ 	.short	0x0100
        /*0656*/ 	.byte	0x04
	.zero		1


	//   ....[3]....
        /*0658*/ 	.word	0x00004480
        /*065c*/ 	.word	0x000000ff
        /*0660*/ 	.word	0x00010000
        /*0664*/ 	.short	0x010a
        /*0666*/ 	.byte	0x04
	.zero		1


	//   ....[4]....
        /*0668*/ 	.word	0x000046c0
        /*066c*/ 	.word	0x000000ff
        /*0670*/ 	.word	0x00010000
        /*0674*/ 	.short	0x0108
        /*0676*/ 	.byte	0x04
	.zero		1


	//   ....[5]....
        /*0678*/ 	.word	0x00009140
        /*067c*/ 	.word	0x000000ff
        /*0680*/ 	.word	0x00020010
        /*0684*/ 	.short	0x0100
        /*0686*/ 	.byte	0x04
	.zero		1


	//   ....[6]....
        /*0688*/ 	.word	0x00009450
        /*068c*/ 	.word	0x000000ff
        /*0690*/ 	.word	0x00020010
        /*0694*/ 	.short	0x010a
        /*0696*/ 	.byte	0x04
	.zero		1


	//   ....[7]....
        /*0698*/ 	.word	0x000094f0
        /*069c*/ 	.word	0x000000ff
        /*06a0*/ 	.word	0x00020010
        /*06a4*/ 	.short	0x0108
        /*06a6*/ 	.byte	0x04
	.zero		1


	//   ....[8]....
        /*06a8*/ 	.word	0x00009ff0
        /*06ac*/ 	.word	0x000000ff
        /*06b0*/ 	.word	0x00000000
        /*06b4*/ 	.short	0x010a
        /*06b6*/ 	.byte	0x06
	.zero		1


	//   ....[9]....
        /*06b8*/ 	.word	0x0000b6e0
        /*06bc*/ 	.word	0x000000ff
        /*06c0*/ 	.word	0x00000000
        /*06c4*/ 	.short	0x010a
        /*06c6*/ 	.byte	0x06
	.zero		1


	//   ....[10]....
        /*06c8*/ 	.word	0x0000b7e0
        /*06cc*/ 	.word	0x000000ff
        /*06d0*/ 	.word	0x00020000
        /*06d4*/ 	.short	0x0108
        /*06d6*/ 	.byte	0x04
	.zero		1


	//   ....[11]....
        /*06d8*/ 	.word	0x0000b960
        /*06dc*/ 	.word	0x000000ff
        /*06e0*/ 	.word	0x00020008
        /*06e4*/ 	.short	0x0108
        /*06e6*/ 	.byte	0x04
	.zero		1


	//   ....[12]....
        /*06e8*/ 	.word	0x0000e050
        /*06ec*/ 	.word	0x000000ff
        /*06f0*/ 	.word	0x00010000
        /*06f4*/ 	.short	0x010a
        /*06f6*/ 	.byte	0x04
	.zero		1


	//   ....[13]....
        /*06f8*/ 	.word	0x0000e080
        /*06fc*/ 	.word	0x000000ff
        /*0700*/ 	.word	0x00020010
        /*0704*/ 	.short	0x010a
        /*0706*/ 	.byte	0x04
	.zero		1


	//   ....[14]....
        /*0708*/ 	.word	0x0000e0b0
        /*070c*/ 	.word	0x000000ff
        /*0710*/ 	.word	0x00000000
        /*0714*/ 	.short	0x010a
        /*0716*/ 	.byte	0x06
	.zero		1


	//   ....[15]....
        /*0718*/ 	.word	0x0000e0e0
        /*071c*/ 	.word	0x000000ff
        /*0720*/ 	.word	0x00000000
        /*0724*/ 	.short	0x010a
        /*0726*/ 	.byte	0x06
	.zero		1


	//----- nvinfo : EIATTR_NUM_MBARRIERS
	.align		4
.L_81:
        /*0728*/ 	.byte	0x03, 0x38
        /*072a*/ 	.short	0xffff


	//----- nvinfo : EIATTR_EXIT_INSTR_OFFSETS
	.align		4
        /*072c*/ 	.byte	0x04, 0x1c
        /*072e*/ 	.short	(.L_83 - .L_82)


	//   ....[0]....
.L_82:
        /*0730*/ 	.word	0x0000e040


	//----- nvinfo : EIATTR_REQNTID
	.align		4
.L_83:
        /*0734*/ 	.byte	0x04, 0x10
        /*0736*/ 	.short	(.L_85 - .L_84)
.L_84:
        /*0738*/ 	.word	0x00000100
        /*073c*/ 	.word	0x00000001
        /*0740*/ 	.word	0x00000001


	//----- nvinfo : EIATTR_CRS_STACK_SIZE
	.align		4
.L_85:
        /*0744*/ 	.byte	0x04, 0x1e
        /*0746*/ 	.short	(.L_87 - .L_86)
.L_86:
        /*0748*/ 	.word	0x00000000


	//----- nvinfo : EIATTR_CBANK_PARAM_SIZE
	.align		4
.L_87:
        /*074c*/ 	.byte	0x03, 0x19
        /*074e*/ 	.short	0x0088


	//----- nvinfo : EIATTR_PARAM_CBANK
	.align		4
        /*0750*/ 	.byte	0x04, 0x0a
        /*0752*/ 	.short	(.L_89 - .L_88)
	.align		4
.L_88:
        /*0754*/ 	.word	index@(.nv.constant0.attn_fwd)
        /*0758*/ 	.short	0x0380
        /*075a*/ 	.short	0x0088


	//----- nvinfo : EIATTR_SW_WAR
	.align		4
.L_89:
        /*075c*/ 	.byte	0x04, 0x36
        /*075e*/ 	.short	(.L_91 - .L_90)
.L_90:
        /*0760*/ 	.word	0x00000008
.L_91:


//--------------------- .nv.compat                --------------------------
	.section	.nv.compat,"",@"SHT_CUDA_COMPAT_INFO"
	.align	4
        /*0000*/ 	.byte	0x02, 0x02, 0x02, 0x00, 0x02, 0x05, 0x05, 0x00, 0x02, 0x03, 0x00, 0x00, 0x02, 0x06, 0x01, 0x00


//--------------------- .nv.callgraph             --------------------------
	.section	.nv.callgraph,"",@"SHT_CUDA_CALLGRAPH"
	.align	4
	.sectionentsize	8
	.align		4
        /*0000*/ 	.word	0x00000000
	.align		4
        /*0004*/ 	.word	0xffffffff
	.align		4
        /*0008*/ 	.word	0x00000000
	.align		4
        /*000c*/ 	.word	0xfffffffe
	.align		4
        /*0010*/ 	.word	0x00000000
	.align		4
        /*0014*/ 	.word	0xfffffffd
	.align		4
        /*0018*/ 	.word	0x00000000
	.align		4
        /*001c*/ 	.word	0xfffffffc


//--------------------- .nv.constant4             --------------------------
	.section	.nv.constant4,"a",@progbits
	.align	8
	.align		8
.nv.constant4:
        /*0000*/ 	.dword	_$_str


//--------------------- .text.attn_fwd            --------------------------
	.section	.text.attn_fwd,"ax",@progbits
	.align	128
        .global         attn_fwd
        .type           attn_fwd,@function
        .size           attn_fwd,(.L_x_28 - attn_fwd)
        .other          attn_fwd,@"STO_CUDA_ENTRY STV_DEFAULT"
attn_fwd:
.text.attn_fwd:
[----:B------:R-:W0:Y:S01]  /*0000*/  LDC R1, c[0x0][0x37c] ;  /* 0x0000df00ff017b82 */ /* 0x000e220000000800 */
[----:B------:R-:W1:Y:S01]  /*0010*/  S2R R0, SR_TID.X ;  /* 0x0000000000007919 */ /* 0x000e620000002100 */
[----:B------:R-:W-:Y:S01]  /*0020*/  LOP3.LUT R156, R156, 0xfffffeff, RZ, 0xc0, !PT ;  /* 0xfffffeff9c9c7812 */ /* 0x000fe200078ec0ff */
[----:B0-----:R-:W-:Y:S01]  /*0030*/  VIADD R1, R1, 0xfffffe88 ;  /* 0xfffffe8801017836 */ /* 0x001fe20000000000 */
[----:B-1----:R-:W-:-:S13]  /*0040*/  ISETP.GE.U32.AND P0, PT, R0, 0x20, PT ;  /* 0x000000200000780c */ /* 0x002fda0003f06070 */
[----:B------:R-:W-:Y:S01]  /*0050*/  @P0 LOP3.LUT R156, R156, 0x100, RZ, 0xfc, !PT ;  /* 0x000001009c9c0812 */ /* 0x000fe200078efcff */
[----:B------:R-:W-:Y:S06]  /*0060*/  @P0 BRA `(.L_x_0) ;  /* 0x0000000000b80947 */ /* 0x000fec0003800000 */
[----:B------:R-:W0:Y:S01]  /*0070*/  S2R R7, SR_CgaCtaId ;  /* 0x0000000000077919 */ /* 0x000e220000008800 */
[----:B------:R-:W-:Y:S01]  /*0080*/  NOP ;  /* 0x0000000000007918 */ /* 0x000fe20000000000 */
[----:B------:R-:W-:-:S04]  /*0090*/  MOV R0, 0x40 ;  /* 0x0000004000007802 */ /* 0x000fc80000000f00 */
[----:B0-----:R-:W-:Y:S02]  /*00a0*/  LEA R2, R7, R0, 0x18 ;  /* 0x0000000007027211 */ /* 0x001fe400078ec0ff */
[----:B------:R-:W-:-:S04]  /*00b0*/  MOV R0, 0x400 ;  /* 0x0000040000007802 */ /* 0x000fc80000000f00 */
[----:B------:R-:W0:Y:S01]  /*00c0*/  LDS.U8 R2, [R2] ;  /* 0x0000000002027984 */ /* 0x000e220000000000 */
[----:B------:R-:W-:Y:S02]  /*00d0*/  LEA R0, R7, R0, 0x18 ;  /* 0x0000000007007211 */ /* 0x000fe400078ec0ff */
[----:B0-----:R-:W-:-:S13]  /*00e0*/  ISETP.NE.AND P0, PT, R2, RZ, PT ;  /* 0x000000ff0200720c */ /* 0x001fda0003f05270 */
[----:B------:R-:W-:Y:S05]  /*00f0*/  @P0 BRA `(.L_x_1) ;  /* 0x00000000007c0947 */ /* 0x000fea0003800000 */
[----:B------:R-:W-:-:S13]  /*0100*/  ELECT P0, URZ, PT ;  /* 0x0000000000ff782f */ /* 0x000fda0003800000 */
[----:B------:R-:W-:Y:S05]  /*0110*/  @!P0 BRA `(.L_x_2) ;  /* 0x0000000000848947 */ /* 0x000fea0003800000 */
[----:B------:R-:W-:Y:S01]  /*0120*/  UMOV UR4, 0x10 ;  /* 0x0000001000047882 */ /* 0x000fe20000000000 */
[----:B------:R-:W-:Y:S02]  /*0130*/  IMAD.MOV.U32 R9, RZ, RZ, 0x1 ;  /* 0x00000001ff097424 */ /* 0x000fe400078e00ff */
[----:B------:R-:W-:Y:S02]  /*0140*/  IMAD.MOV.U32 R3, RZ, RZ, 0xffff ;  /* 0x0000ffffff037424 */ /* 0x000fe400078e00ff */
[----:B------:R-:W-:Y:S04]  /*0150*/  DEPBAR.LE SB0, 0x36 ;  /* 0x00008d800000791a */ /* 0x000fe80000000000 */
[----:B------:R-:W0:Y:S02]  /*0160*/  UTCATOMSWS.FIND_AND_SET.ALIGN UP0, UR4, UR4 ;  /* 0x00000004000475e3 */ /* 0x000e240008000800 */
[----:B0-----:R-:W-:-:S04]  /*0170*/  PLOP3.LUT P0, PT, PT, PT, UP0, 0x80, 0x8 ;  /* 0x000000000008781c */ /* 0x001fc80003f0f008 */
[----:B------:R-:W-:-:S04]  /*0180*/  SEL R2, RZ, 0xffffffff, !P0 ;  /* 0xffffffffff027807 */ /* 0x000fc80004000000 */
[----:B------:R-:W-:Y:S01]  /*0190*/  ISETP.NE.AND P0, PT, R2, RZ, PT ;  /* 0x000000ff0200720c */ /* 0x000fe20003f05270 */
[----:B------:R-:W-:-:S12]  /*01a0*/  IMAD.U32 R2, RZ, RZ, UR4 ;  /* 0x00000004ff027e24 */ /* 0x000fd8000f8e00ff */
[----:B------:R-:W-:Y:S05]  /*01b0*/  @P0 BRA `(.L_x_3) ;  /* 0x0000000000240947 */ /* 0x000fea0003800000 */
.L_x_4:
[----:B------:R-:W-:Y:S05]  /*01c0*/  NANOSLEEP 0x64 ;  /* 0x000000640000795d */ /* 0x000fea0003800000 */
[----:B------:R-:W-:-:S05]  /*01d0*/  UMOV UR4, 0x10 ;  /* 0x0000001000047882 */ /* 0x000fca0000000000 */
[----:B------:R-:W-:Y:S04]  /*01e0*/  DEPBAR.LE SB0, 0x36 ;  /* 0x00008d800000791a */ /* 0x000fe80000000000 */
[----:B------:R-:W0:Y:S02]  /*01f0*/  UTCATOMSWS.FIND_AND_SET.ALIGN UP0, UR4, UR4 ;  /* 0x00000004000475e3 */ /* 0x000e240008000800 */
[----:B0-----:R-:W-:-:S04]  /*0200*/  PLOP3.LUT P0, PT, PT, PT, UP0, 0x80, 0x8 ;  /* 0x000000000008781c */ /* 0x001fc80003f0f008 */
[----:B------:R-:W-:-:S04]  /*0210*/  SEL R2, RZ, 0xffffffff, !P0 ;  /* 0xffffffffff027807 */ /* 0x000fc80004000000 */
[----:B------:R-:W-:Y:S01]  /*0220*/  ISETP.NE.AND P0, PT, R2, RZ, PT ;  /* 0x000000ff0200720c */ /* 0x000fe20003f05270 */
[----:B------:R-:W-:-:S12]  /*0230*/  IMAD.U32 R2, RZ, RZ, UR4 ;  /* 0x00000004ff027e24 */ /* 0x000fd8000f8e00ff */
[----:B------:R-:W-:Y:S05]  /*0240*/  @!P0 BRA `(.L_x_4) ;  /* 0xfffffffc00dc8947 */ /* 0x000fea000383ffff */
.L_x_3:
[C---:B------:R-:W-:Y:S01]  /*0250*/  VIADD R4, R2.reuse, 0x10 ;  /* 0x0000001002047836 */ /* 0x040fe20000000000 */
[----:B------:R-:W-:Y:S02]  /*0260*/  SHF.L.U32 R3, R3, R2, RZ ;  /* 0x0000000203037219 */ /* 0x000fe400000006ff */
[----:B------:R-:W-:Y:S02]  /*0270*/  MOV R5, 0x50 ;  /* 0x0000005000057802 */ /* 0x000fe40000000f00 */
[----:B------:R-:W-:Y:S02]  /*0280*/  SHF.L.U32 R4, R9, R4, RZ ;  /* 0x0000000409047219 */ /* 0x000fe400000006ff */
[----:B------:R-:W-:Y:S01]  /*0290*/  LEA R6, R7, R5, 0x18 ;  /* 0x0000000507067211 */ /* 0x000fe200078ec0ff */
[----:B------:R-:W-:Y:S01]  /*02a0*/  IMAD.SHL.U32 R5, R2, 0x20, RZ ;  /* 0x0000002002057824 */ /* 0x000fe200078e00ff */
[----:B------:R-:W-:-:S05]  /*02b0*/  LOP3.LUT R3, R4, R3, RZ, 0xfc, !PT ;  /* 0x0000000304037212 */ /* 0x000fca00078efcff */
[----:B------:R0:W-:Y:S04]  /*02c0*/  ATOMS.OR RZ, [R6], R3 ;  /* 0x0000000306ff738c */ /* 0x0001e80003000000 */
[----:B------:R0:W-:Y:S01]  /*02d0*/  STS [R0], R5 ;  /* 0x0000000500007388 */ /* 0x0001e20000000800 */
[----:B------:R-:W-:Y:S05]  /*02e0*/  BRA `(.L_x_2) ;  /* 0x0000000000107947 */ /* 0x000fea0003800000 */
.L_x_1:
[----:B------:R-:W-:Y:S01]  /*02f0*/  IMAD.MOV.U32 R3, RZ, RZ, -0x1 ;  /* 0xffffffffff037424 */ /* 0x000fe200078e00ff */
[----:B------:R-:W-:-:S04]  /*0300*/  MOV R2, 0x330 ;  /* 0x0000033000027802 */ /* 0x000fc80000000f00 */
[----:B------:R0:W-:Y:S03]  /*0310*/  STS [R0], R3 ;  /* 0x0000000300007388 */ /* 0x0001e60000000800 */
[----:B0-----:R-:W-:Y:S05]  /*0320*/  CALL.REL.NOINC `($__internal_1_$__cuda_sm10x_tcgen05_guardrail_trap_phase_invalid_during_alloc) ;  /* 0x000000dc00847944 */ /* 0x001fea0003c00000 */
.L_x_2:
[----:B------:R-:W-:Y:S05]  /*0330*/  WARPSYNC.ALL ;  /* 0x0000000000007948 */ /* 0x000fea0003800000 */
[----:B------:R-:W-:Y:S01]  /*0340*/  NOP ;  /* 0x0000000000007918 */ /* 0x000fe20000000000 */
.L_x_0:
[----:B0-----:R-:W0:Y:S01]  /*0350*/  S2R R0, SR_CTAID.X ;  /* 0x0000000000007919 */ /* 0x001e220000002500 */
[----:B------:R-:W1:Y:S01]  /*0360*/  LDC.64 R4, c[0x0][0x3b0] ;  /* 0x0000ec00ff047b82 */ /* 0x000e620000000a00 */
[----:B------:R-:W-:Y:S01]  /*0370*/  MOV R2, 0x400 ;  /* 0x0000040000027802 */ /* 0x000fe20000000f00 */
[----:B------:R-:W2:Y:S01]  /*0380*/  LDCU.64 UR8, c[0x0][0x358] ;  /* 0x00006b00ff0877ac */ /* 0x000ea20008000a00 */
[----:B------:R-:W3:Y:S02]  /*0390*/  S2R R84, SR_TID.X ;  /* 0x0000000000547919 */ /* 0x000ee40000002100 */
[----:B------:R-:W-:Y:S01]  /*03a0*/  R2UR UR4, R2 ;  /* 0x00000000020472ca */ /* 0x000fe200000e0000 */
[----:B------:R-:W1:Y:S02]  /*03b0*/  S2R R85, SR_CTAID.Y ;  /* 0x0000000000557919 */ /* 0x000e640000002600 */
[----:B------:R-:W4:Y:S08]  /*03c0*/  S2UR UR5, SR_CgaCtaId ;  /* 0x00000000000579c3 */ /* 0x000f300000008800 */
[----:B------:R-:W2:Y:S08]  /*03d0*/  LDC R3, c[0x0][0x3b8] ;  /* 0x0000ee00ff037b82 */ /* 0x000eb00000000800 */
[----:B------:R-:W2:Y:S01]  /*03e0*/  LDC.64 R8, c[0x0][0x380] ;  /* 0x0000e000ff087b82 */ /* 0x000ea20000000a00 */
[----:B0-----:R-:W-:Y:S01]  /*03f0*/  IMAD.SHL.U32 R83, R0, 0x40, RZ ;  /* 0x0000004000537824 */ /* 0x001fe200078e00ff */
[----:B----4-:R-:W-:-:S06]  /*0400*/  ULEA UR4, UR5, UR4, 0x18 ;  /* 0x0000000405047291 */ /* 0x010fcc000f8ec0ff */
[----:B------:R-:W-:Y:S01]  /*0410*/  BAR.SYNC.DEFER_BLOCKING 0x0 ;  /* 0x0000000000007b1d */ /* 0x000fe20000010000 */
[--C-:B---3--:R-:W-:Y:S02]  /*0420*/  SHF.R.U32.HI R30, RZ, 0x6, R84.reuse ;  /* 0x00000006ff1e7819 */ /* 0x108fe40000011654 */
[----:B------:R-:W-:Y:S02]  /*0430*/  LOP3.LUT R6, R83, 0x3f, R84, 0xf8, !PT ;  /* 0x0000003f53067812 */ /* 0x000fe400078ef854 */
[----:B------:R-:W-:Y:S01]  /*0440*/  SGXT.U32 R30, R30, 0x2 ;  /* 0x000000021e1e781a */ /* 0x000fe20000000000 */
[----:B-1----:R-:W-:Y:S02]  /*0450*/  IMAD R0, R85, R4, RZ ;  /* 0x0000000455007224 */ /* 0x002fe400078e02ff */
[----:B------:R-:W0:Y:S01]  /*0460*/  LDC.64 R78, c[0x0][0x3c0] ;  /* 0x0000f000ff4e7b82 */ /* 0x000e220000000a00 */
[----:B------:R-:W-:Y:S02]  /*0470*/  IMAD R4, R6, R5, RZ ;  /* 0x0000000506047224 */ /* 0x000fe400078e02ff */
[----:B--2---:R-:W-:-:S02]  /*0480*/  IMAD R7, R30, R3, RZ ;  /* 0x000000031e077224 */ /* 0x004fc400078e02ff */
[----:B------:R-:W-:Y:S02]  /*0490*/  IMAD.SHL.U32 R5, R0, 0x2, RZ ;  /* 0x0000000200057824 */ /* 0x000fe400078e00ff */
[----:B------:R-:W-:Y:S01]  /*04a0*/  IMAD.SHL.U32 R6, R4, 0x2, RZ ;  /* 0x0000000204067824 */ /* 0x000fe200078e00ff */
[----:B------:R-:W1:Y:S01]  /*04b0*/  LDC.64 R80, c[0x0][0x388] ;  /* 0x0000e200ff507b82 */ /* 0x000e620000000a00 */
[----:B------:R-:W-:Y:S02]  /*04c0*/  IMAD R11, R3, 0x4, R7 ;  /* 0x00000004030b7824 */ /* 0x000fe400078e0207 */
[----:B------:R-:W-:Y:S01]  /*04d0*/  IMAD.HI R2, R0, 0x2, RZ ;  /* 0x0000000200027827 */ /* 0x000fe200078e02ff */
[----:B------:R-:W-:-:S03]  /*04e0*/  IADD3 R0, P0, P1, R6, R8, R5 ;  /* 0x0000000806007210 */ /* 0x000fc6000791e005 */
[----:B------:R-:W-:Y:S01]  /*04f0*/  IMAD R5, R3, 0x4, R11 ;  /* 0x0000000403057824 */ /* 0x000fe200078e020b */
[----:B------:R-:W2:Y:S01]  /*0500*/  LDS R66, [UR4] ;  /* 0x00000004ff427984 */ /* 0x000ea20008000800 */
[----:B------:R-:W-:-:S04]  /*0510*/  IMAD.HI R4, R4, 0x2, RZ ;  /* 0x0000000204047827 */ /* 0x000fc800078e02ff */
[----:B------:R-:W-:Y:S01]  /*0520*/  IMAD R15, R3, 0x4, R5 ;  /* 0x00000004030f7824 */ /* 0x000fe200078e0205 */
[----:B------:R-:W-:Y:S01]  /*0530*/  IADD3.X R2, PT, PT, R4, R9, R2, P0, P1 ;  /* 0x0000000904027210 */ /* 0x000fe200007e2402 */
[----:B------:R-:W-:Y:S01]  /*0540*/  BAR.SYNC.DEFER_BLOCKING 0x0 ;  /* 0x0000000000007b1d */ /* 0x000fe20000010000 */
[-C--:B------:R-:W-:Y:S01]  /*0550*/  LEA R8, P0, R7, R0.reuse, 0x1 ;  /* 0x0000000007087211 */ /* 0x080fe200078008ff */
[----:B------:R-:W-:Y:S01]  /*0560*/  IMAD R17, R3, 0x4, R15 ;  /* 0x0000000403117824 */ /* 0x000fe200078e020f */
[----:B------:R-:W-:Y:S02]  /*0570*/  LEA R12, P1, R5, R0, 0x1 ;  /* 0x00000000050c7211 */ /* 0x000fe400078208ff */
[----:B------:R-:W-:Y:S01]  /*0580*/  LEA.HI.X.SX32 R9, R7, R2, 0x1, P0 ;  /* 0x0000000207097211 */ /* 0x000fe200000f0eff */
[----:B------:R-:W-:Y:S01]  /*0590*/  IMAD R19, R3, 0x4, R17 ;  /* 0x0000000403137824 */ /* 0x000fe200078e0211 */
[----:B------:R-:W-:Y:S02]  /*05a0*/  LEA R10, P0, R11, R0, 0x1 ;  /* 0x000000000b0a7211 */ /* 0x000fe400078008ff */
[-C--:B------:R-:W-:Y:S01]  /*05b0*/  LEA.HI.X.SX32 R13, R5, R2.reuse, 0x1, P1 ;  /* 0x00000002050d7211 */ /* 0x080fe200008f0eff */
[----:B------:R-:W-:Y:S01]  /*05c0*/  IMAD R21, R3, 0x4, R19 ;  /* 0x0000000403157824 */ /* 0x000fe200078e0213 */
[----:B------:R-:W-:-:S02]  /*05d0*/  LEA.HI.X.SX32 R11, R11, R2, 0x1, P0 ;  /* 0x000000020b0b7211 */ /* 0x000fc400000f0eff */
[-C--:B------:R-:W-:Y:S02]  /*05e0*/  LEA R16, P0, R17, R0.reuse, 0x1 ;  /* 0x0000000011107211 */ /* 0x080fe400078008ff */
[----:B------:R-:W-:Y:S01]  /*05f0*/  LEA R14, P1, R15, R0, 0x1 ;  /* 0x000000000f0e7211 */ /* 0x000fe200078208ff */
[----:B------:R-:W-:Y:S01]  /*0600*/  IMAD R23, R3, 0x4, R21 ;  /* 0x0000000403177824 */ /* 0x000fe200078e0215 */
[-C--:B------:R-:W-:Y:S02]  /*0610*/  LEA.HI.X.SX32 R17, R17, R2.reuse, 0x1, P0 ;  /* 0x0000000211117211 */ /* 0x080fe400000f0eff */
[----:B------:R-:W-:Y:S02]  /*0620*/  LEA.HI.X.SX32 R15, R15, R2, 0x1, P1 ;  /* 0x000000020f0f7211 */ /* 0x000fe400008f0eff */
[C---:B------:R-:W-:Y:S01]  /*0630*/  LEA R18, P0, R19.reuse, R0, 0x1 ;  /* 0x0000000013127211 */ /* 0x040fe200078008ff */
[----:B------:R3:W5:Y:S03]  /*0640*/  LDG.E.U16 R7, desc[UR8][R12.64] ;  /* 0x000000080c077981 */ /* 0x000766000c1e1500 */
[----:B------:R-:W-:-:S02]  /*0650*/  LEA.HI.X.SX32 R19, R19, R2, 0x1, P0 ;  /* 0x0000000213137211 */ /* 0x000fc400000f0eff */
[-C--:B------:R-:W-:Y:S01]  /*0660*/  LEA R22, P0, R23, R0.reuse, 0x1 ;  /* 0x0000000017167211 */ /* 0x080fe200078008ff */
[----:B------:R4:W5:Y:S04]  /*0670*/  LDG.E.U16 R6, desc[UR8][R14.64] ;  /* 0x000000080e067981 */ /* 0x000968000c1e1500 */
[----:B------:R-:W5:Y:S01]  /*0680*/  LDG.E.U16 R5, desc[UR8][R8.64] ;  /* 0x0000000808057981 */ /* 0x000f62000c1e1500 */
[----:B---3--:R-:W-:Y:S01]  /*0690*/  IMAD R13, R3, 0x4, R23 ;  /* 0x00000004030d7824 */ /* 0x008fe200078e0217 */
[----:B------:R-:W-:Y:S02]  /*06a0*/  LEA R20, P1, R21, R0, 0x1 ;  /* 0x0000000015147211 */ /* 0x000fe400078208ff */
[----:B------:R-:W5:Y:S01]  /*06b0*/  LDG.E.U16 R4, desc[UR8][R10.64] ;  /* 0x000000080a047981 */ /* 0x000f62000c1e1500 */
[----:B----4-:R-:W-:Y:S01]  /*06c0*/  IMAD R15, R3, 0x4, R13 ;  /* 0x00000004030f7824 */ /* 0x010fe200078e020d */
[----:B------:R-:W-:-:S02]  /*06d0*/  LEA.HI.X.SX32 R23, R23, R2, 0x1, P0 ;  /* 0x0000000217177211 */ /* 0x000fc400000f0eff */
[----:B------:R-:W-:Y:S01]  /*06e0*/  LEA R24, P0, R13, R0, 0x1 ;  /* 0x000000000d187211 */ /* 0x000fe200078008ff */
[----:B------:R-:W-:Y:S01]  /*06f0*/  IMAD R27, R3, 0x4, R15 ;  /* 0x00000004031b7824 */ /* 0x000fe200078e020f */
[-C--:B------:R-:W-:Y:S01]  /*0700*/  LEA.HI.X.SX32 R21, R21, R2.reuse, 0x1, P1 ;  /* 0x0000000215157211 */ /* 0x080fe200008f0eff */
[----:B------:R3:W5:Y:S01]  /*0710*/  LDG.E.U16 R9, desc[UR8][R16.64] ;  /* 0x0000000810097981 */ /* 0x000762000c1e1500 */
[----:B------:R-:W-:Y:S01]  /*0720*/  LEA.HI.X.SX32 R25, R13, R2, 0x1, P0 ;  /* 0x000000020d197211 */ /* 0x000fe200000f0eff */
[----:B------:R-:W-:Y:S02]  /*0730*/  IMAD R29, R3, 0x4, R27 ;  /* 0x00000004031d7824 */ /* 0x000fe400078e021b */
[----:B------:R4:W5:Y:S04]  /*0740*/  LDG.E.U16 R11, desc[UR8][R20.64] ;  /* 0x00000008140b7981 */ /* 0x000968000c1e1500 */
[----:B------:R0:W5:Y:S01]  /*0750*/  LDG.E.U16 R8, desc[UR8][R18.64] ;  /* 0x0000000812087981 */ /* 0x000162000c1e1500 */
[----:B---3--:R-:W-:-:S03]  /*0760*/  LEA R16, P0, R15, R0, 0x1 ;  /* 0x000000000f107211 */ /* 0x008fc600078008ff */
[----:B------:R3:W5:Y:S01]  /*0770*/  LDG.E.U16 R10, desc[UR8][R22.64] ;  /* 0x00000008160a7981 */ /* 0x000762000c1e1500 */
[----:B----4-:R-:W-:Y:S01]  /*0780*/  IMAD R21, R3, 0x4, R29 ;  /* 0x0000000403157824 */ /* 0x010fe200078e021d */
[----:B------:R-:W-:Y:S02]  /*0790*/  LEA.HI.X.SX32 R17, R15, R2, 0x1, P0 ;  /* 0x000000020f117211 */ /* 0x000fe400000f0eff */
[----:B------:R4:W5:Y:S01]  /*07a0*/  LDG.E.U16 R13, desc[UR8][R24.64] ;  /* 0x00000008180d7981 */ /* 0x000962000c1e1500 */
[-C--:B0-----:R-:W-:Y:S02]  /*07b0*/  LEA R18, P0, R29, R0.reuse, 0x1 ;  /* 0x000000001d127211 */ /* 0x081fe400078008ff */
[----:B------:R-:W-:Y:S01]  /*07c0*/  LEA R26, P1, R27, R0, 0x1 ;  /* 0x000000001b1a7211 */ /* 0x000fe200078208ff */
[----:B------:R-:W5:Y:S01]  /*07d0*/  LDG.E.U16 R12, desc[UR8][R16.64] ;  /* 0x00000008100c7981 */ /* 0x000f62000c1e1500 */
[----:B---3--:R-:W-:Y:S01]  /*07e0*/  IMAD R23, R3, 0x4, R21 ;  /* 0x0000000403177824 */ /* 0x008fe200078e0215 */
[----:B------:R-:W-:-:S02]  /*07f0*/  LEA.HI.X.SX32 R19, R29, R2, 0x1, P0 ;  /* 0x000000021d137211 */ /* 0x000fc400000f0eff */
[----:B------:R-:W-:Y:S01]  /*0800*/  LEA R20, P0, R21, R0, 0x1 ;  /* 0x0000000015147211 */ /* 0x000fe200078008ff */
[----:B------:R-:W-:Y:S01]  /*0810*/  IMAD R29, R3, 0x4, R23 ;  /* 0x00000004031d7824 */ /* 0x000fe200078e0217 */
[-C--:B------:R-:W-:Y:S01]  /*0820*/  LEA.HI.X.SX32 R27, R27, R2.reuse, 0x1, P1 ;  /* 0x000000021b1b7211 */ /* 0x080fe200008f0eff */
[----:B------:R-:W5:Y:S01]  /*0830*/  LDG.E.U16 R14, desc[UR8][R18.64] ;  /* 0x00000008120e7981 */ /* 0x000f62000c1e1500 */
[----:B------:R-:W-:Y:S01]  /*0840*/  LEA.HI.X.SX32 R21, R21, R2, 0x1, P0 ;  /* 0x0000000215157211 */ /* 0x000fe200000f0eff */
[----:B------:R-:W-:Y:S01]  /*0850*/  IMAD R31, R3, 0x4, R29 ;  /* 0x00000004031f7824 */ /* 0x000fe200078e021d */
[-C--:B------:R-:W-:Y:S01]  /*0860*/  LEA R22, P0, R23, R0.reuse, 0x1 ;  /* 0x0000000017167211 */ /* 0x080fe200078008ff */
[----:B------:R0:W5:Y:S01]  /*0870*/  LDG.E.U16 R15, desc[UR8][R26.64] ;  /* 0x000000081a0f7981 */ /* 0x000162000c1e1500 */
[----:B----4-:R-:W-:Y:S02]  /*0880*/  LEA R24, P1, R29, R0, 0x1 ;  /* 0x000000001d187211 */ /* 0x010fe400078208ff */
[----:B------:R-:W-:Y:S01]  /*0890*/  LEA.HI.X.SX32 R23, R23, R2, 0x1, P0 ;  /* 0x0000000217177211 */ /* 0x000fe200000f0eff */
[----:B------:R3:W5:Y:S01]  /*08a0*/  LDG.E.U16 R17, desc[UR8][R20.64] ;  /* 0x0000000814117981 */ /* 0x000762000c1e1500 */
[----:B------:R-:W-:-:S02]  /*08b0*/  LEA R28, P0, R31, R0, 0x1 ;  /* 0x000000001f1c7211 */ /* 0x000fc400078008ff */
[-C--:B------:R-:W-:Y:S01]  /*08c0*/  LEA.HI.X.SX32 R25, R29, R2.reuse, 0x1, P1 ;  /* 0x000000021d197211 */ /* 0x080fe200008f0eff */
[----:B------:R-:W5:Y:S01]  /*08d0*/  LDG.E.U16 R16, desc[UR8][R22.64] ;  /* 0x0000000816107981 */ /* 0x000f62000c1e1500 */
[----:B0-----:R-:W-:Y:S01]  /*08e0*/  IMAD R27, R3, 0x4, R31 ;  /* 0x00000004031b7824 */ /* 0x001fe200078e021f */
[----:B------:R-:W-:Y:S02]  /*08f0*/  LEA.HI.X.SX32 R29, R31, R2, 0x1, P0 ;  /* 0x000000021f1d7211 */ /* 0x000fe400000f0eff */
[----:B------:R0:W5:Y:S01]  /*0900*/  LDG.E.U16 R35, desc[UR8][R24.64] ;  /* 0x0000000818237981 */ /* 0x000162000c1e1500 */
[----:B------:R-:W-:Y:S01]  /*0910*/  IMAD R31, R3, 0x4, R27 ;  /* 0x00000004031f7824 */ /* 0x000fe200078e021b */
[C---:B------:R-:W-:Y:S02]  /*0920*/  LEA R18, P0, R27.reuse, R0, 0x1 ;  /* 0x000000001b127211 */ /* 0x040fe400078008ff */
[----:B------:R4:W5:Y:S02]  /*0930*/  LDG.E.U16 R32, desc[UR8][R28.64] ;  /* 0x000000081c207981 */ /* 0x000964000c1e1500 */
[----:B------:R-:W-:Y:S01]  /*0940*/  LEA.HI.X.SX32 R19, R27, R2, 0x1, P0 ;  /* 0x000000021b137211 */ /* 0x000fe200000f0eff */
[----:B------:R-:W-:Y:S01]  /*0950*/  IMAD R27, R3, 0x4, R31 ;  /* 0x00000004031b7824 */ /* 0x000fe200078e021f */
[----:B---3--:R-:W-:-:S03]  /*0960*/  LEA R20, P0, R31, R0, 0x1 ;  /* 0x000000001f147211 */ /* 0x008fc600078008ff */
[----:B------:R-:W-:Y:S01]  /*0970*/  IMAD R33, R3, 0x4, R27 ;  /* 0x0000000403217824 */ /* 0x000fe200078e021b */
[----:B------:R-:W-:Y:S01]  /*0980*/  LEA.HI.X.SX32 R21, R31, R2, 0x1, P0 ;  /* 0x000000021f157211 */ /* 0x000fe200000f0eff */
[----:B------:R3:W5:Y:S02]  /*0990*/  LDG.E.U16 R37, desc[UR8][R18.64] ;  /* 0x0000000812257981 */ /* 0x000764000c1e1500 */
[----:B0-----:R-:W-:Y:S01]  /*09a0*/  IMAD R25, R3, 0x4, R33 ;  /* 0x0000000403197824 */ /* 0x001fe200078e0221 */
[----:B------:R-:W-:Y:S01]  /*09b0*/  LEA R22, P0, R33, R0, 0x1 ;  /* 0x0000000021167211 */ /* 0x000fe200078008ff */
[----:B------:R0:W5:Y:S02]  /*09c0*/  LDG.E.U16 R34, desc[UR8][R20.64] ;  /* 0x0000000814227981 */ /* 0x000164000c1e1500 */
[----:B----4-:R-:W-:Y:S01]  /*09d0*/  IMAD R29, R3, 0x4, R25 ;  /* 0x00000004031d7824 */ /* 0x010fe200078e0219 */
[----:B------:R-:W-:Y:S02]  /*09e0*/  LEA.HI.X.SX32 R23, R33, R2, 0x1, P0 ;  /* 0x0000000221177211 */ /* 0x000fe400000f0eff */
[-C--:B------:R-:W-:Y:S01]  /*09f0*/  LEA R26, P1, R27, R0.reuse, 0x1 ;  /* 0x000000001b1a7211 */ /* 0x080fe200078208ff */
[----:B------:R-:W-:Y:S01]  /*0a00*/  IMAD R31, R3, 0x4, R29 ;  /* 0x00000004031f7824 */ /* 0x000fe200078e021d */
[----:B------:R-:W-:Y:S01]  /*0a10*/  LEA R24, P0, R25, R0, 0x1 ;  /* 0x0000000019187211 */ /* 0x000fe200078008ff */
[----:B------:R-:W5:Y:S01]  /*0a20*/  LDG.E.U16 R36, desc[UR8][R22.64] ;  /* 0x0000000816247981 */ /* 0x000f62000c1e1500 */
[-C--:B------:R-:W-:Y:S01]  /*0a30*/  LEA.HI.X.SX32 R27, R27, R2.reuse, 0x1, P1 ;  /* 0x000000021b1b7211 */ /* 0x080fe200008f0eff */
[----:B------:R-:W-:Y:S01]  /*0a40*/  IMAD R33, R3, 0x4, R31 ;  /* 0x0000000403217824 */ /* 0x000fe200078e021f */
[----:B------:R-:W-:-:S02]  /*0a50*/  LEA.HI.X.SX32 R25, R25, R2, 0x1, P0 ;  /* 0x0000000219197211 */ /* 0x000fc400000f0eff */
[-C--:B---3--:R-:W-:Y:S01]  /*0a60*/  LEA R18, P0, R29, R0.reuse, 0x1 ;  /* 0x000000001d127211 */ /* 0x088fe200078008ff */
[----:B------:R3:W5:Y:S01]  /*0a70*/  LDG.E.U16 R39, desc[UR8][R26.64] ;  /* 0x000000081a277981 */ /* 0x000762000c1e1500 */
[----:B------:R-:W-:Y:S02]  /*0a80*/  LEA R28, P1, R31, R0, 0x1 ;  /* 0x000000001f1c7211 */ /* 0x000fe400078208ff */
[----:B------:R-:W-:Y:S01]  /*0a90*/  LEA.HI.X.SX32 R19, R29, R2, 0x1, P0 ;  /* 0x000000021d137211 */ /* 0x000fe200000f0eff */
[----:B------:R4:W5:Y:S01]  /*0aa0*/  LDG.E.U16 R41, desc[UR8][R24.64] ;  /* 0x0000000818297981 */ /* 0x000962000c1e1500 */
[----:B0-----:R-:W-:Y:S01]  /*0ab0*/  LEA R20, P0, R33, R0, 0x1 ;  /* 0x0000000021147211 */ /* 0x001fe200078008ff */
[----:B---3--:R-:W-:-:S03]  /*0ac0*/  IMAD R27, R3, 0x4, R33 ;  /* 0x00000004031b7824 */ /* 0x008fc600078e0221 */
[-C--:B------:R-:W-:Y:S01]  /*0ad0*/  LEA.HI.X.SX32 R21, R33, R2.reuse, 0x1, P0 ;  /* 0x0000000221157211 */ /* 0x080fe200000f0eff */
[----:B------:R0:W5:Y:S01]  /*0ae0*/  LDG.E.U16 R38, desc[UR8][R18.64] ;  /* 0x0000000812267981 */ /* 0x000162000c1e1500 */
[----:B------:R-:W-:Y:S01]  /*0af0*/  LEA.HI.X.SX32 R29, R31, R2, 0x1, P1 ;  /* 0x000000021f1d7211 */ /* 0x000fe200008f0eff */
[----:B------:R-:W-:Y:S01]  /*0b00*/  IMAD R31, R3, 0x4, R27 ;  /* 0x00000004031f7824 */ /* 0x000fe200078e021b */
[C---:B------:R-:W-:Y:S01]  /*0b10*/  LEA R22, P0, R27.reuse, R0, 0x1 ;  /* 0x000000001b167211 */ /* 0x040fe200078008ff */
[----:B------:R-:W5:Y:S03]  /*0b20*/  LDG.E.U16 R40, desc[UR8][R20.64] ;  /* 0x0000000814287981 */ /* 0x000f66000c1e1500 */
[----:B------:R-:W-:Y:S01]  /*0b30*/  LEA.HI.X.SX32 R23, R27, R2, 0x1, P0 ;  /* 0x000000021b177211 */ /* 0x000fe200000f0eff */
[----:B------:R-:W-:Y:S01]  /*0b40*/  IMAD R27, R3, 0x4, R31 ;  /* 0x00000004031b7824 */ /* 0x000fe200078e021f */
[----:B----4-:R-:W-:Y:S01]  /*0b50*/  LEA R24, P0, R31, R0, 0x1 ;  /* 0x000000001f187211 */ /* 0x010fe200078008ff */
[----:B------:R3:W5:Y:S02]  /*0b60*/  LDG.E.U16 R43, desc[UR8][R28.64] ;  /* 0x000000081c2b7981 */ /* 0x000764000c1e1500 */
[----:B------:R-:W-:Y:S01]  /*0b70*/  IMAD R33, R3, 0x4, R27 ;  /* 0x0000000403217824 */ /* 0x000fe200078e021b */
[----:B------:R-:W-:Y:S01]  /*0b80*/  LEA.HI.X.SX32 R25, R31, R2, 0x1, P0 ;  /* 0x000000021f197211 */ /* 0x000fe200000f0eff */
[----:B------:R4:W5:Y:S03]  /*0b90*/  LDG.E.U16 R45, desc[UR8][R22.64] ;  /* 0x00000008162d7981 */ /* 0x000966000c1e1500 */
[----:B0-----:R-:W-:Y:S01]  /*0ba0*/  LEA R18, P0, R33, R0, 0x1 ;  /* 0x0000000021127211 */ /* 0x001fe200078008ff */
[----:B------:R0:W5:Y:S01]  /*0bb0*/  LDG.E.U16 R42, desc[UR8][R24.64] ;  /* 0x00000008182a7981 */ /* 0x000162000c1e1500 */
[----:B---3--:R-:W-:-:S02]  /*0bc0*/  IMAD R29, R3, 0x4, R33 ;  /* 0x00000004031d7824 */ /* 0x008fc400078e0221 */
[----:B------:R-:W-:Y:S02]  /*0bd0*/  LEA.HI.X.SX32 R19, R33, R2, 0x1, P0 ;  /* 0x0000000221137211 */ /* 0x000fe400000f0eff */
[----:B------:R-:W-:Y:S01]  /*0be0*/  IMAD R31, R3, 0x4, R29 ;  /* 0x00000004031f7824 */ /* 0x000fe200078e021d */
[-C--:B------:R-:W-:Y:S02]  /*0bf0*/  LEA R20, P0, R29, R0.reuse, 0x1 ;  /* 0x000000001d147211 */ /* 0x080fe400078008ff */
[----:B------:R-:W5:Y:S01]  /*0c00*/  LDG.E.U16 R44, desc[UR8][R18.64] ;  /* 0x00000008122c7981 */ /* 0x000f62000c1e1500 */
[----:B------:R-:W-:Y:S02]  /*0c10*/  LEA R26, P1, R27, R0, 0x1 ;  /* 0x000000001b1a7211 */ /* 0x000fe400078208ff */
[-C--:B------:R-:W-:Y:S01]  /*0c20*/  LEA.HI.X.SX32 R21, R29, R2.reuse, 0x1, P0 ;  /* 0x000000021d157211 */ /* 0x080fe200000f0eff */
[----:B------:R-:W-:Y:S01]  /*0c30*/  IMAD R29, R3, 0x4, R31 ;  /* 0x00000004031d7824 */ /* 0x000fe200078e021f */
[----:B------:R-:W-:-:S02]  /*0c40*/  LEA.HI.X.SX32 R27, R27, R2, 0x1, P1 ;  /* 0x000000021b1b7211 */ /* 0x000fc400008f0eff */
[----:B----4-:R-:W-:Y:S01]  /*0c50*/  LEA R22, P0, R31, R0, 0x1 ;  /* 0x000000001f167211 */ /* 0x010fe200078008ff */
[----:B------:R-:W-:Y:S01]  /*0c60*/  IMAD R33, R3, 0x4, R29 ;  /* 0x0000000403217824 */ /* 0x000fe200078e021d */
[----:B------:R-:W5:Y:S02]  /*0c70*/  LDG.E.U16 R49, desc[UR8][R20.64] ;  /* 0x0000000814317981 */ /* 0x000f64000c1e1500 */
[----:B------:R-:W-:Y:S02]  /*0c80*/  LEA.HI.X.SX32 R23, R31, R2, 0x1, P0 ;  /* 0x000000021f177211 */ /* 0x000fe400000f0eff */
[----:B------:R3:W5:Y:S01]  /*0c90*/  LDG.E.U16 R47, desc[UR8][R26.64] ;  /* 0x000000081a2f7981 */ /* 0x000762000c1e1500 */
[-C--:B0-----:R-:W-:Y:S02]  /*0ca0*/  LEA R24, P0, R33, R0.reuse, 0x1 ;  /* 0x0000000021187211 */ /* 0x081fe400078008ff */
[----:B------:R-:W-:Y:S01]  /*0cb0*/  LEA R28, P1, R29, R0, 0x1 ;  /* 0x000000001d1c7211 */ /* 0x000fe200078208ff */
[----:B------:R-:W5:Y:S01]  /*0cc0*/  LDG.E.U16 R46, desc[UR8][R22.64] ;  /* 0x00000008162e7981 */ /* 0x000f62000c1e1500 */
[-C--:B------:R-:W-:Y:S01]  /*0cd0*/  LEA.HI.X.SX32 R25, R33, R2.reuse, 0x1, P0 ;  /* 0x0000000221197211 */ /* 0x080fe200000f0eff */
[----:B---3--:R-:W-:Y:S01]  /*0ce0*/  IMAD R27, R3, 0x4, R33 ;  /* 0x00000004031b7824 */ /* 0x008fe200078e0221 */
[----:B------:R-:W-:-:S03]  /*0cf0*/  LEA.HI.X.SX32 R29, R29, R2, 0x1, P1 ;  /* 0x000000021d1d7211 */ /* 0x000fc600008f0eff */
[----:B------:R-:W5:Y:S01]  /*0d00*/  LDG.E.U16 R48, desc[UR8][R24.64] ;  /* 0x0000000818307981 */ /* 0x000f62000c1e1500 */
[----:B------:R-:W-:Y:S01]  /*0d10*/  IMAD R31, R3, 0x4, R27 ;  /* 0x00000004031f7824 */ /* 0x000fe200078e021b */
[C---:B------:R-:W-:Y:S02]  /*0d20*/  LEA R18, P0, R27.reuse, R0, 0x1 ;  /* 0x000000001b127211 */ /* 0x040fe400078008ff */
[----:B------:R0:W5:Y:S02]  /*0d30*/  LDG.E.U16 R51, desc[UR8][R28.64] ;  /* 0x000000081c337981 */ /* 0x000164000c1e1500 */
[----:B------:R-:W-:Y:S01]  /*0d40*/  LEA.HI.X.SX32 R19, R27, R2, 0x1, P0 ;  /* 0x000000021b137211 */ /* 0x000fe200000f0eff */
[----:B------:R-:W-:Y:S01]  /*0d50*/  IMAD R27, R3, 0x4, R31 ;  /* 0x00000004031b7824 */ /* 0x000fe200078e021f */
[----:B------:R-:W-:-:S03]  /*0d60*/  LEA R20, P0, R31, R0, 0x1 ;  /* 0x000000001f147211 */ /* 0x000fc600078008ff */
[----:B------:R-:W-:Y:S01]  /*0d70*/  IMAD R33, R3, 0x4, R27 ;  /* 0x0000000403217824 */ /* 0x000fe200078e021b */
[----:B------:R-:W-:Y:S01]  /*0d80*/  LEA.HI.X.SX32 R21, R31, R2, 0x1, P0 ;  /* 0x000000021f157211 */ /* 0x000fe200000f0eff */
[----:B------:R3:W5:Y:S02]  /*0d90*/  LDG.E.U16 R53, desc[UR8][R18.64] ;  /* 0x0000000812357981 */ /* 0x000764000c1e1500 */
[----:B0-----:R-:W-:Y:S01]  /*0da0*/  IMAD R29, R3, 0x4, R33 ;  /* 0x00000004031d7824 */ /* 0x001fe200078e0221 */
[C---:B------:R-:W-:Y:S01]  /*0db0*/  LEA R22, P0, R33.reuse, R0, 0x1 ;  /* 0x0000000021167211 */ /* 0x040fe200078008ff */
[----:B------:R0:W5:Y:S03]  /*0dc0*/  LDG.E.U16 R50, desc[UR8][R20.64] ;  /* 0x0000000814327981 */ /* 0x000166000c1e1500 */
[----:B------:R-:W-:Y:S01]  /*0dd0*/  LEA.HI.X.SX32 R23, R33, R2, 0x1, P0 ;  /* 0x0000000221177211 */ /* 0x000fe200000f0eff */
[----:B------:R-:W-:Y:S01]  /*0de0*/  IMAD R31, R3, 0x4, R29 ;  /* 0x00000004031f7824 */ /* 0x000fe200078e021d */
[----:B------:R-:W-:-:S02]  /*0df0*/  LEA R24, P0, R29, R0, 0x1 ;  /* 0x000000001d187211 */ /* 0x000fc400078008ff */
[----:B------:R-:W-:Y:S01]  /*0e00*/  LEA R26, P1, R27, R0, 0x1 ;  /* 0x000000001b1a7211 */ /* 0x000fe200078208ff */
[----:B------:R-:W5:Y:S01]  /*0e10*/  LDG.E.U16 R52, desc[UR8][R22.64] ;  /* 0x0000000816347981 */ /* 0x000f62000c1e1500 */
[-C--:B------:R-:W-:Y:S01]  /*0e20*/  LEA.HI.X.SX32 R25, R29, R2.reuse, 0x1, P0 ;  /* 0x000000021d197211 */ /* 0x080fe200000f0eff */
[----:B------:R-:W-:Y:S01]  /*0e30*/  IMAD R29, R3, 0x4, R31 ;  /* 0x00000004031d7824 */ /* 0x000fe200078e021f */
[----:B------:R-:W-:Y:S02]  /*0e40*/  LEA.HI.X.SX32 R27, R27, R2, 0x1, P1 ;  /* 0x000000021b1b7211 */ /* 0x000fe400008f0eff */
[----:B---3--:R-:W-:Y:S01]  /*0e50*/  LEA R18, P0, R31, R0, 0x1 ;  /* 0x000000001f127211 */ /* 0x008fe200078008ff */
[----:B------:R-:W-:Y:S01]  /*0e60*/  IMAD R33, R3, 0x4, R29 ;  /* 0x0000000403217824 */ /* 0x000fe200078e021d */
[----:B------:R-:W5:Y:S02]  /*0e70*/  LDG.E.U16 R57, desc[UR8][R24.64] ;  /* 0x0000000818397981 */ /* 0x000f64000c1e1500 */
[----:B------:R-:W-:-:S02]  /*0e80*/  LEA.HI.X.SX32 R19, R31, R2, 0x1, P0 ;  /* 0x000000021f137211 */ /* 0x000fc400000f0eff */
        /* <DEDUP_REMOVED lines=82> */
[----:B------:R-:W-:Y:S01]  /*13b0*/  LEA R18, P0, R33, R0, 0x1 ;  /* 0x0000000021127211 */ /* 0x000fe200078008ff */
[----:B------:R0:W5:Y:S02]  /*13c0*/  LDG.E.U16 R76, desc[UR8][R24.64] ;  /* 0x00000008184c7981 */ /* 0x000164000c1e1500 */
[----:B------:R-:W-:Y:S01]  /*13d0*/  IMAD R31, R3, 0x4, R29 ;  /* 0x00000004031f7824 */ /* 0x000fe200078e021d */
[----:B------:R-:W-:Y:S02]  /*13e0*/  LEA.HI.X.SX32 R19, R33, R2, 0x1, P0 ;  /* 0x0000000221137211 */ /* 0x000fe400000f0eff */
[----:B------:R-:W-:Y:S01]  /*13f0*/  LEA R20, P0, R29, R0, 0x1 ;  /* 0x000000001d147211 */ /* 0x000fe200078008ff */
[----:B------:R-:W-:-:S03]  /*1400*/  IMAD R33, R3, 0x4, R31 ;  /* 0x0000000403217824 */ /* 0x000fc600078e021f */
[----:B------:R-:W-:Y:S01]  /*1410*/  LEA.HI.X.SX32 R21, R29, R2, 0x1, P0 ;  /* 0x000000021d157211 */ /* 0x000fe200000f0eff */
[----:B------:R-:W-:Y:S01]  /*1420*/  IMAD R3, R3, 0x4, R33 ;  /* 0x0000000403037824 */ /* 0x000fe200078e0221 */
[C---:B---3--:R-:W-:Y:S01]  /*1430*/  LEA R22, P0, R31.reuse, R0, 0x1 ;  /* 0x000000001f167211 */ /* 0x048fe200078008ff */
[----:B------:R-:W5:Y:S03]  /*1440*/  LDG.E.U16 R19, desc[UR8][R18.64] ;  /* 0x0000000812137981 */ /* 0x000f66000c1e1500 */
[----:B------:R-:W-:Y:S01]  /*1450*/  LEA.HI.X.SX32 R23, R31, R2, 0x1, P0 ;  /* 0x000000021f177211 */ /* 0x000fe200000f0eff */
[----:B------:R3:W5:Y:S01]  /*1460*/  LDG.E.U16 R21, desc[UR8][R20.64] ;  /* 0x0000000814157981 */ /* 0x000762000c1e1500 */
[C---:B0-----:R-:W-:Y:S02]  /*1470*/  LEA R24, P0, R3.reuse, R0, 0x1 ;  /* 0x0000000003187211 */ /* 0x041fe400078008ff */
[----:B------:R-:W-:Y:S01]  /*1480*/  SHF.R.U32.HI R82, RZ, 0x5, R84 ;  /* 0x00000005ff527819 */ /* 0x000fe20000011654 */
[----:B------:R-:W5:Y:S01]  /*1490*/  LDG.E.U16 R22, desc[UR8][R22.64] ;  /* 0x0000000816167981 */ /* 0x000f62000c1e1500 */
[----:B------:R-:W-:-:S02]  /*14a0*/  LEA.HI.X.SX32 R25, R3, R2, 0x1, P0 ;  /* 0x0000000203197211 */ /* 0x000fc400000f0eff */
[----:B------:R-:W0:Y:S01]  /*14b0*/  LDC R3, c[0x0][0x3c8] ;  /* 0x0000f200ff037b82 */ /* 0x000e220000000800 */
[----:B--2---:R-:W-:Y:S01]  /*14c0*/  R2UR UR5, R66 ;  /* 0x00000000420572ca */ /* 0x004fe200000e0000 */
[----:B---3--:R-:W-:Y:S01]  /*14d0*/  IMAD.SHL.U32 R20, R82, 0x200000, RZ ;  /* 0x0020000052147824 */ /* 0x008fe200078e00ff */
[C---:B------:R-:W-:Y:S01]  /*14e0*/  LEA R26, P1, R27.reuse, R0, 0x1 ;  /* 0x000000001b1a7211 */ /* 0x040fe200078208ff */
[----:B------:R2:W5:Y:S03]  /*14f0*/  LDG.E.U16 R24, desc[UR8][R24.64] ;  /* 0x0000000818187981 */ /* 0x000566000c1e1500 */
[----:B------:R-:W-:Y:S02]  /*1500*/  LOP3.LUT R20, R20, 0x600000, RZ, 0xc0, !PT ;  /* 0x0060000014147812 */ /* 0x000fe400078ec0ff */
[----:B------:R-:W-:-:S05]  /*1510*/  LEA.HI.X.SX32 R27, R27, R2, 0x1, P1 ;  /* 0x000000021b1b7211 */ /* 0x000fca00008f0eff */
[----:B--2---:R-:W-:Y:S01]  /*1520*/  VIADD R25, R20, UR5 ;  /* 0x0000000514197c36 */ /* 0x004fe20008000000 */
[----:B------:R-:W-:Y:S02]  /*1530*/  LEA R28, P1, R33, R0, 0x1 ;  /* 0x00000000211c7211 */ /* 0x000fe400078208ff */
[C---:B------:R-:W-:Y:S01]  /*1540*/  ISETP.GE.U32.AND P3, PT, R84.reuse, 0x20, PT ;  /* 0x000000205400780c */ /* 0x040fe20003f66070 */
[----:B------:R-:W-:Y:S01]  /*1550*/  IMAD R78, R85, R78, RZ ;  /* 0x0000004e554e7224 */ /* 0x000fe200078e02ff */
[----:B------:R-:W-:Y:S01]  /*1560*/  LOP3.LUT R0, R84, 0xff, RZ, 0xc0, !PT ;  /* 0x000000ff54007812 */ /* 0x000fe200078ec0ff */
[----:B------:R2:W5:Y:S01]  /*1570*/  LDG.E.U16 R27, desc[UR8][R26.64] ;  /* 0x000000081a1b7981 */ /* 0x000562000c1e1500 */
[----:B------:R-:W-:Y:S02]  /*1580*/  R2UR UR7, R25 ;  /* 0x00000000190772ca */ /* 0x000fe400000e0000 */
[----:B------:R-:W3:Y:S01]  /*1590*/  S2R R25, SR_CgaCtaId ;  /* 0x0000000000197919 */ /* 0x000ee20000008800 */
[----:B0-----:R-:W-:Y:S01]  /*15a0*/  IMAD R18, R0, R3, RZ ;  /* 0x0000000300127224 */ /* 0x001fe200078e02ff */
[----:B------:R-:W-:-:S02]  /*15b0*/  LOP3.LUT R0, R82, 0x4, RZ, 0xc0, !PT ;  /* 0x0000000452007812 */ /* 0x000fc400078ec0ff */
[----:B------:R-:W-:Y:S02]  /*15c0*/  LEA.HI.X.SX32 R29, R33, R2, 0x1, P1 ;  /* 0x00000002211d7211 */ /* 0x000fe400008f0eff */
[----:B------:R-:W-:Y:S02]  /*15d0*/  R2UR UR10, R0 ;  /* 0x00000000000a72ca */ /* 0x000fe400000e0000 */
[C---:B------:R-:W-:Y:S02]  /*15e0*/  LOP3.LUT R0, R84.reuse, 0xff, RZ, 0xc0, !PT ;  /* 0x000000ff54007812 */ /* 0x040fe400078ec0ff */
[----:B------:R-:W-:Y:S01]  /*15f0*/  LOP3.LUT R23, R84, 0xc0, RZ, 0xc0, !PT ;  /* 0x000000c054177812 */ /* 0x000fe200078ec0ff */
[----:B------:R-:W-:Y:S01]  /*1600*/  IMAD.SHL.U32 R2, R18, 0x2, RZ ;  /* 0x0000000212027824 */ /* 0x000fe200078e00ff */
[----:B------:R2:W5:Y:S01]  /*1610*/  LDG.E.U16 R29, desc[UR8][R28.64] ;  /* 0x000000081c1d7981 */ /* 0x000562000c1e1500 */
[----:B------:R-:W-:Y:S01]  /*1620*/  IMAD.SHL.U32 R3, R78, 0x2, RZ ;  /* 0x000000024e037824 */ /* 0x000fe200078e00ff */
[----:B------:R-:W-:Y:S01]  /*1630*/  SHF.R.U32.HI R23, RZ, 0x2, R23 ;  /* 0x00000002ff177819 */ /* 0x000fe20000011617 */
[----:B------:R-:W-:-:S02]  /*1640*/  IMAD.SHL.U32 R0, R0, 0x2, RZ ;  /* 0x0000000200007824 */ /* 0x000fc400078e00ff */
[----:B------:R-:W-:Y:S01]  /*1650*/  IMAD.HI R18, R18, 0x2, RZ ;  /* 0x0000000212127827 */ /* 0x000fe200078e02ff */
[----:B-1----:R-:W-:Y:S02]  /*1660*/  IADD3 R2, P1, P2, R2, R80, R3 ;  /* 0x0000005002027210 */ /* 0x002fe40007a3e003 */
[----:B------:R-:W-:Y:S01]  /*1670*/  LOP3.LUT R0, R0, R23, RZ, 0x3c, !PT ;  /* 0x0000001700007212 */ /* 0x000fe200078e3cff */
[----:B------:R-:W-:Y:S01]  /*1680*/  IMAD.HI R78, R78, 0x2, RZ ;  /* 0x000000024e4e7827 */ /* 0x000fe200078e02ff */
[----:B--23--:R-:W-:Y:S09]  /*1690*/  @P3 BRA `(.L_x_5) ;  /* 0x0000000000183947 */ /* 0x00cff20003800000 */
[----:B------:R-:W-:Y:S01]  /*16a0*/  ELECT P0, URZ, PT ;  /* 0x0000000000ff782f */ /* 0x000fe20003800000 */
[----:B------:R-:W-:Y:S01]  /*16b0*/  IMAD.MOV.U32 R23, RZ, RZ, 0x1 ;  /* 0x00000001ff177424 */ /* 0x000fe200078e00ff */
[----:B------:R-:W-:Y:S11]  /*16c0*/  UVIRTCOUNT.DEALLOC.SMPOOL 0x80 ;  /* 0x000000800000784c */ /* 0x000ff60000000000 */
[----:B------:R-:W-:-:S04]  /*16d0*/  @P0 MOV R26, 0x40 ;  /* 0x00000040001a0802 */ /* 0x000fc80000000f00 */
[----:B------:R-:W-:-:S05]  /*16e0*/  @P0 LEA R26, R25, R26, 0x18 ;  /* 0x0000001a191a0211 */ /* 0x000fca00078ec0ff */
[----:B------:R0:W-:Y:S02]  /*16f0*/  @P0 STS.U8 [R26], R23 ;  /* 0x000000171a000388 */ /* 0x0001e40000000000 */
.L_x_5:
[----:B0-----:R-:W-:Y:S01]  /*1700*/  LOP3.LUT R23, R0, 0x40, RZ, 0x3c, !PT ;  /* 0x0000004000177812 */ /* 0x001fe200078e3cff */
[----:B-----5:R0:W-:Y:S01]  /*1710*/  STS.U16 [R0+UR4], R5 ;  /* 0x0000000500007988 */ /* 0x0201e20008000404 */
[----:B------:R-:W-:-:S03]  /*1720*/  IADD3.X R3, PT, PT, R18, R81, R78, P1, P2 ;  /* 0x0000005112037210 */ /* 0x000fc60000fe444e */
[----:B------:R1:W-:Y:S04]  /*1730*/  STS.U16 [R0+UR4+0x400], R7 ;  /* 0x0004000700007988 */ /* 0x0003e80008000404 */
[----:B------:R2:W-:Y:S04]  /*1740*/  STS.U16 [R0+UR4+0x800], R9 ;  /* 0x0008000900007988 */ /* 0x0005e80008000404 */
[----:B------:R-:W-:Y:S04]  /*1750*/  STS.U16 [R0+UR4+0xc00], R11 ;  /* 0x000c000b00007988 */ /* 0x000fe80008000404 */
        /* <DEDUP_REMOVED lines=27> */
[----:B------:R-:W-:Y:S01]  /*1910*/  STS.U16 [R0+UR4+0x7c00], R29 ;  /* 0x007c001d00007988 */ /* 0x000fe20008000404 */
[C---:B------:R-:W-:Y:S01]  /*1920*/  IMAD R199, R79.reuse, 0x50, RZ ;  /* 0x000000504fc77824 */ /* 0x040fe200078e02ff */
[----:B------:R-:W-:Y:S01]  /*1930*/  ULEA UR7, UR10, UR7, 0x5 ;  /* 0x000000070a077291 */ /* 0x000fe2000f8e28ff */
[----:B------:R-:W-:Y:S01]  /*1940*/  IMAD R167, R79, 0x28, RZ ;  /* 0x000000284fa77824 */ /* 0x000fe200078e02ff */
[----:B------:R-:W-:Y:S01]  /*1950*/  STS.U16 [R23+UR4+0x200], R4 ;  /* 0x0002000417007988 */ /* 0x000fe20008000404 */
[----:B------:R-:W-:Y:S01]  /*1960*/  LOP3.LUT P0, RZ, R84, 0xff, RZ, 0xc0, !PT ;  /* 0x000000ff54ff7812 */ /* 0x000fe2000780c0ff */
[----:B------:R-:W-:Y:S01]  /*1970*/  UMOV UR12, 0x1 ;  /* 0x00000001000c7882 */ /* 0x000fe20000000000 */
[----:B------:R-:W2:Y:S01]  /*1980*/  LDC R25, c[0x0][0x3c4] ;  /* 0x0000f100ff197b82 */ /* 0x000ea20000000800 */
[----:B------:R-:W-:Y:S01]  /*1990*/  STS.U16 [R23+UR4+0x600], R6 ;  /* 0x0006000617007988 */ /* 0x000fe20008000404 */
[----:B------:R-:W-:Y:S01]  /*19a0*/  VIADD R80, R83, 0x40 ;  /* 0x0000004053507836 */ /* 0x000fe20000000000 */
[----:B0-----:R-:W-:-:S02]  /*19b0*/  PRMT R5, RZ, 0x7610, R5 ;  /* 0x00007610ff057816 */ /* 0x001fc40000000005 */
[----:B------:R-:W-:Y:S01]  /*19c0*/  STS.U16 [R23+UR4+0xa00], R8 ;  /* 0x000a000817007988 */ /* 0x000fe20008000404 */
[----:B------:R-:W-:Y:S02]  /*19d0*/  IADD3 R208, P5, PT, R199, R2, RZ ;  /* 0x00000002c7d07210 */ /* 0x000fe40007fbe0ff */
[----:B------:R-:W-:Y:S01]  /*19e0*/  ISETP.GT.AND P1, PT, R80, RZ, PT ;  /* 0x000000ff5000720c */ /* 0x000fe20003f24270 */
[----:B------:R0:W-:Y:S04]  /*19f0*/  STS.U16 [R23+UR4+0xe00], R10 ;  /* 0x000e000a17007988 */ /* 0x0001e80008000404 */
[----:B------:R-:W-:Y:S01]  /*1a00*/  STL [R1+0x148], R227 ;  /* 0x000148e301007387 */ /* 0x000fe20000100800 */
[----:B------:R-:W-:Y:S01]  /*1a10*/  VOTEU.ALL UP0, P0 ;  /* 0x0000000000ff7886 */ /* 0x000fe20000000000 */
[----:B------:R-:W-:Y:S01]  /*1a20*/  VOTEU.ALL UP1, P0 ;  /* 0x0000000000ff7886 */ /* 0x000fe20000020000 */
[----:B------:R-:W-:Y:S01]  /*1a30*/  IMAD R179, R79, 0x30, RZ ;  /* 0x000000304fb37824 */ /* 0x000fe200078e02ff */
[----:B------:R-:W-:Y:S01]  /*1a40*/  STS.U16 [R23+UR4+0x1200], R12 ;  /* 0x0012000c17007988 */ /* 0x000fe20008000404 */
[----:B------:R-:W-:Y:S01]  /*1a50*/  LEA.HI.X.SX32 R209, R167, R3, 0x1, P5 ;  /* 0x00000003a7d17211 */ /* 0x000fe200028f0eff */
[----:B------:R-:W-:-:S04]  /*1a60*/  @!UP0 UIADD3 UR14, UPT, UPT, -UR12, 0x100000, URZ ;  /* 0x001000000c0e8890 */ /* 0x000fc8000fffe1ff */
[----:B------:R-:W-:Y:S02]  /*1a70*/  @!UP0 USHF.L.U32 UR15, UR14, 0xb, URZ ;  /* 0x0000000b0e0f8899 */ /* 0x000fe400080006ff */
[----:B------:R-:W-:Y:S01]  /*1a80*/  @!UP0 USHF.L.U32 UR14, UR14, 0x1, URZ ;  /* 0x000000010e0e8899 */ /* 0x000fe200080006ff */
[----:B------:R-:W-:Y:S01]  /*1a90*/  STS.U16 [R23+UR4+0x1600], R14 ;  /* 0x0016000e17007988 */ /* 0x000fe20008000404 */
[----:B------:R-:W-:Y:S01]  /*1aa0*/  IMAD R243, R79, 0x60, RZ ;  /* 0x000000604ff37824 */ /* 0x000fe200078e02ff */
[----:B-1----:R-:W-:Y:S01]  /*1ab0*/  PRMT R7, RZ, 0x7610, R7 ;  /* 0x00007610ff077816 */ /* 0x002fe20000000007 */
[C---:B--2---:R-:W-:Y:S01]  /*1ac0*/  IMAD.SHL.U32 R9, R25.reuse, 0x10, RZ ;  /* 0x0000001019097824 */ /* 0x044fe200078e00ff */
[----:B------:R-:W-:Y:S01]  /*1ad0*/  STS.U16 [R23+UR4+0x1a00], R16 ;  /* 0x001a001017007988 */ /* 0x000fe20008000404 */
[----:B0-----:R-:W-:-:S03]  /*1ae0*/  LEA R10, P2, R25, R2, 0x5 ;  /* 0x00000002190a7211 */ /* 0x001fc600078428ff */
[----:B------:R-:W-:Y:S01]  /*1af0*/  STS.U16 [R23+UR4+0x1e00], R32 ;  /* 0x001e002017007988 */ /* 0x000fe20008000404 */
[----:B------:R-:W-:Y:S01]  /*1b00*/  IADD3 R226, P5, PT, R167, R2, RZ ;  /* 0x00000002a7e27210 */ /* 0x000fe20007fbe0ff */
[----:B------:R-:W-:Y:S01]  /*1b10*/  STTM.16dp32bit_t0_t15.x64 tmem[UR7], RZ ;  /* 0x000000ff000079ed */ /* 0x000fe20008b00007 */
[----:B------:R-:W-:Y:S01]  /*1b20*/  STTM.16dp32bit_t16_t31.x64 tmem[UR7+0x40], RZ ;  /* 0x000040ff000079ed */ /* 0x000fe20008b20007 */
[----:B------:R-:W-:Y:S01]  /*1b30*/  STS.U16 [R23+UR4+0x2200], R34 ;  /* 0x0022002217007988 */ /* 0x000fe20008000404 */
[----:B------:R-:W-:Y:S01]  /*1b40*/  IMAD.SHL.U32 R13, R25, 0x8, RZ ;  /* 0x00000008190d7824 */ /* 0x000fe200078e00ff */
[----:B------:R-:W-:Y:S02]  /*1b50*/  LEA.HI.X.SX32 R11, R9, R3, 0x1, P2 ;  /* 0x00000003090b7211 */ /* 0x000fe400010f0eff */
        /* <DEDUP_REMOVED lines=17> */
[----:B------:R0:W-:Y:S04]  /*1c70*/  STS.U16 [R23+UR4+0x6a00], R72 ;  /* 0x006a004817007988 */ /* 0x0001e80008000404 */
[----:B------:R1:W-:Y:S04]  /*1c80*/  STL [R1+0x14c], R227 ;  /* 0x00014ce301007387 */ /* 0x0003e80000100800 */
[----:B------:R-:W-:Y:S01]  /*1c90*/  STS.U16 [R23+UR4+0x6e00], R74 ;  /* 0x006e004a17007988 */ /* 0x000fe20008000404 */
[----:B0-----:R-:W-:-:S03]  /*1ca0*/  IMAD.U32 R72, RZ, RZ, UR4 ;  /* 0x00000004ff487e24 */ /* 0x001fc6000f8e00ff */
[----:B------:R-:W-:Y:S01]  /*1cb0*/  STS.U16 [R23+UR4+0x7200], R76 ;  /* 0x0072004c17007988 */ /* 0x000fe20008000404 */
[----:B------:R-:W-:-:S03]  /*1cc0*/  VIADD R158, R72, 0x20000 ;  /* 0x00020000489e7836 */ /* 0x000fc60000000000 */
[----:B------:R-:W-:Y:S02]  /*1cd0*/  STL [R1+0x144], R72 ;  /* 0x0001444801007387 */ /* 0x000fe40000100800 */
[----:B------:R-:W-:Y:S02]  /*1ce0*/  R2UR UR6, R158 ;  /* 0x000000009e0672ca */ /* 0x000fe400000e0000 */
[----:B------:R-:W-:Y:S04]  /*1cf0*/  STL [R1+0xa8], R226 ;  /* 0x0000a8e201007387 */ /* 0x000fe80000100800 */
[----:B-1----:R-:W2:Y:S04]  /*1d00*/  LDL.LU R227, [R1+0x14c] ;  /* 0x00014c0001e37983 */ /* 0x002ea80000300800 */
[----:B------:R0:W-:Y:S04]  /*1d10*/  STS.U16 [R23+UR4+0x7600], R19 ;  /* 0x0076001317007988 */ /* 0x0001e80008000404 */
[----:B------:R-:W-:Y:S04]  /*1d20*/  STS.U16 [R23+UR4+0x7a00], R22 ;  /* 0x007a001617007988 */ /* 0x000fe80008000404 */
[----:B------:R1:W-:Y:S01]  /*1d30*/  STS.U16 [R23+UR4+0x7e00], R24 ;  /* 0x007e001817007988 */ /* 0x0003e20008000404 */
[----:B------:R-:W3:Y:S02]  /*1d40*/  FENCE.VIEW.ASYNC.T ;  /* 0x00000000000073c6 */ /* 0x000ee40000000200 */
[----:B---3--:R-:W-:Y:S01]  /*1d50*/  BAR.SYNC.DEFER_BLOCKING 0x0 ;  /* 0x0000000000007b1d */ /* 0x008fe20000010000 */
[C---:B0-----:R-:W-:Y:S01]  /*1d60*/  IMAD.SHL.U32 R19, R25.reuse, 0x2, RZ ;  /* 0x0000000219137824 */ /* 0x041fe200078e00ff */
[C---:B------:R-:W-:Y:S01]  /*1d70*/  LEA R16, P4, R25.reuse, R2, 0x4 ;  /* 0x0000000219107211 */ /* 0x040fe200078820ff */
[----:B------:R-:W-:-:S03]  /*1d80*/  IMAD.SHL.U32 R9, R25, 0x4, RZ ;  /* 0x0000000419097824 */ /* 0x000fc600078e00ff */
[----:B------:R-:W0:Y:S02]  /*1d90*/  FENCE.VIEW.ASYNC.S ;  /* 0x00000000000073c6 */ /* 0x000e240000000000 */
[----:B0-----:R0:W3:Y:S02]  /*1da0*/  @!UP1 SYNCS.EXCH.64 URZ, [UR6], UR14 ;  /* 0x0000000e06ff95b2 */ /* 0x0010e40008000100 */
[----:B---3--:R-:W-:Y:S01]  /*1db0*/  BAR.SYNC.DEFER_BLOCKING 0x0 ;  /* 0x0000000000007b1d */ /* 0x008fe20000010000 */
[-C--:B------:R-:W-:Y:S01]  /*1dc0*/  IADD3 R12, P2, PT, R19, R2.reuse, RZ ;  /* 0x00000002130c7210 */ /* 0x080fe20007f5e0ff */
[C---:B-1----:R-:W-:Y:S01]  /*1dd0*/  IMAD R23, R25.reuse, 0x42, RZ ;  /* 0x0000004219177824 */ /* 0x042fe200078e02ff */
[----:B------:R-:W-:Y:S02]  /*1de0*/  LEA R14, P3, R25, R2, 0x3 ;  /* 0x00000002190e7211 */ /* 0x000fe400078618ff */
[-C--:B------:R-:W-:Y:S02]  /*1df0*/  LEA.HI.X.SX32 R17, R13, R3.reuse, 0x1, P4 ;  /* 0x000000030d117211 */ /* 0x080fe400020f0eff */
[----:B------:R-:W-:-:S02]  /*1e00*/  LEA.HI.X.SX32 R13, R25, R3, 0x1, P2 ;  /* 0x00000003190d7211 */ /* 0x000fc400010f0eff */
[-C--:B------:R-:W-:Y:S02]  /*1e10*/  LEA.HI.X.SX32 R15, R9, R3.reuse, 0x1, P3 ;  /* 0x00000003090f7211 */ /* 0x080fe400018f0eff */
[-C--:B------:R-:W-:Y:S02]  /*1e20*/  LEA R18, P2, R25, R2.reuse, 0x2 ;  /* 0x0000000219127211 */ /* 0x080fe400078410ff */
[-C--:B------:R-:W-:Y:S01]  /*1e30*/  IADD3 R22, P3, PT, R23, R2.reuse, RZ ;  /* 0x0000000217167210 */ /* 0x080fe20007f7e0ff */
[----:B------:R-:W-:Y:S01]  /*1e40*/  IMAD R143, R79, 0x18, RZ ;  /* 0x000000184f8f7824 */ /* 0x000fe200078e02ff */
[-C--:B------:R-:W-:Y:S01]  /*1e50*/  LEA.HI.X.SX32 R19, R19, R3.reuse, 0x1, P2 ;  /* 0x0000000313137211 */ /* 0x080fe200010f0eff */
[----:B------:R-:W-:Y:S01]  /*1e60*/  IMAD R127, R79, 0xc, RZ ;  /* 0x0000000c4f7f7824 */ /* 0x000fe200078e02ff */
[----:B------:R-:W-:Y:S01]  /*1e70*/  IADD3 R206, P2, PT, R179, R2, RZ ;  /* 0x00000002b3ce7210 */ /* 0x000fe20007f5e0ff */
[----:B------:R1:W3:Y:S03]  /*1e80*/  @P1 LDG.E.U16 R5, desc[UR8][R10.64] ;  /* 0x000000080a051981 */ /* 0x0002e6000c1e1500 */
[----:B------:R-:W-:Y:S01]  /*1e90*/  LEA.HI.X.SX32 R207, R143, R3, 0x1, P2 ;  /* 0x000000038fcf7211 */ /* 0x000fe200010f0eff */
[----:B------:R-:W-:-:S02]  /*1ea0*/  IMAD.SHL.U32 R21, R25, 0x20, RZ ;  /* 0x0000002019157824 */ /* 0x000fc400078e00ff */
[C---:B------:R-:W-:Y:S02]  /*1eb0*/  IMAD R225, R79.reuse, 0x70, RZ ;  /* 0x000000704fe17824 */ /* 0x040fe400078e02ff */
[C---:B------:R-:W-:Y:S02]  /*1ec0*/  IMAD R187, R79.reuse, 0x38, RZ ;  /* 0x000000384fbb7824 */ /* 0x040fe400078e02ff */
[C---:B------:R-:W-:Y:S02]  /*1ed0*/  IMAD R119, R79.reuse, 0x6, RZ ;  /* 0x000000064f777824 */ /* 0x040fe400078e02ff */
[C---:B------:R-:W-:Y:S02]  /*1ee0*/  IMAD R115, R79.reuse, 0x3, RZ ;  /* 0x000000034f737824 */ /* 0x040fe400078e02ff */
[C---:B------:R-:W-:Y:S02]  /*1ef0*/  IMAD R123, R79.reuse, 0xa, RZ ;  /* 0x0000000a4f7b7824 */ /* 0x040fe400078e02ff */
[----:B------:R-:W-:-:S02]  /*1f00*/  IMAD R137, R79, 0x14, RZ ;  /* 0x000000144f897824 */ /* 0x000fc400078e02ff */
        /* <DEDUP_REMOVED lines=41> */
[----:B------:R-:W-:Y:S01]  /*21a0*/  IMAD R247, R79, 0x5c, RZ ;  /* 0x0000005c4ff77824 */ /* 0x000fe200078e02ff */
[----:B------:R-:W-:Y:S01]  /*21b0*/  PRMT R65, RZ, 0x7610, R65 ;  /* 0x00007610ff417816 */ /* 0x000fe20000000041 */
[----:B-1----:R-:W-:Y:S01]  /*21c0*/  IMAD R11, R25, 0x21, RZ ;  /* 0x00000021190b7824 */ /* 0x002fe200078e02ff */
[----:B------:R-:W-:Y:S01]  /*21d0*/  PRMT R67, RZ, 0x7610, R67 ;  /* 0x00007610ff437816 */ /* 0x000fe20000000043 */
[C---:B------:R-:W-:Y:S01]  /*21e0*/  IMAD R241, R79.reuse, 0x62, RZ ;  /* 0x000000624ff17824 */ /* 0x040fe200078e02ff */
[----:B------:R-:W-:Y:S01]  /*21f0*/  PRMT R69, RZ, 0x7610, R69 ;  /* 0x00007610ff457816 */ /* 0x000fe20000000045 */
[----:B------:R-:W-:Y:S01]  /*2200*/  IMAD R185, R79, 0x33, RZ ;  /* 0x000000334fb97824 */ /* 0x000fe200078e02ff */
[-C--:B------:R-:W-:Y:S01]  /*2210*/  LEA.HI.X.SX32 R23, R11, R3.reuse, 0x1, P3 ;  /* 0x000000030b177211 */ /* 0x080fe200018f0eff */
[----:B------:R-:W-:Y:S01]  /*2220*/  IMAD R223, R79, 0x72, RZ ;  /* 0x000000724fdf7824 */ /* 0x000fe200078e02ff */
[-C--:B------:R-:W-:Y:S01]  /*2230*/  IADD3 R242, P3, PT, R243, R2.reuse, RZ ;  /* 0x00000002f3f27210 */ /* 0x080fe20007f7e0ff */
[----:B------:R-:W-:Y:S01]  /*2240*/  IMAD.MOV.U32 R154, RZ, RZ, R208 ;  /* 0x000000ffff9a7224 */ /* 0x000fe200078e00d0 */
[-C--:B------:R-:W-:Y:S01]  /*2250*/  IADD3 R198, P2, PT, R143, R2.reuse, RZ ;  /* 0x000000028fc67210 */ /* 0x080fe20007f5e0ff */
[----:B------:R-:W-:Y:S01]  /*2260*/  IMAD R251, R79, 0x58, RZ ;  /* 0x000000584ffb7824 */ /* 0x000fe200078e02ff */
[-C--:B------:R-:W-:Y:S01]  /*2270*/  LEA.HI.X.SX32 R243, R179, R3.reuse, 0x1, P3 ;  /* 0x00000003b3f37211 */ /* 0x080fe200018f0eff */
[----:B------:R-:W-:Y:S01]  /*2280*/  IMAD R93, R79, 0x2e, RZ ;  /* 0x0000002e4f5d7824 */ /* 0x000fe200078e02ff */
[C---:B------:R-:W-:Y:S01]  /*2290*/  IADD3 R226, P3, PT, R127.reuse, R2, RZ ;  /* 0x000000027fe27210 */ /* 0x040fe20007f7e0ff */
[----:B------:R-:W-:Y:S01]  /*22a0*/  STL.64 [R1+0x88], R206 ;  /* 0x000088ce01007387 */ /* 0x000fe20000100a00 */
[----:B------:R-:W-:-:S03]  /*22b0*/  LEA.HI.X.SX32 R199, R127, R3, 0x1, P2 ;  /* 0x000000037fc77211 */ /* 0x000fc600010f0eff */
[----:B------:R-:W-:Y:S04]  /*22c0*/  STL.64 [R1+0x18], R208 ;  /* 0x000018d001007387 */ /* 0x000fe80000100a00 */
[----:B------:R1:W-:Y:S04]  /*22d0*/  STL [R1+0x108], R226 ;  /* 0x000108e201007387 */ /* 0x0003e80000100800 */
[----:B------:R-:W4:Y:S01]  /*22e0*/  LDL.64 R126, [R1+0xa8] ;  /* 0x0000a800017e7983 */ /* 0x000f220000100a00 */
[-C--:B------:R-:W-:Y:S01]  /*22f0*/  LEA R24, P4, R25, R2.reuse, 0x6 ;  /* 0x0000000219187211 */ /* 0x080fe200078830ff */
[----:B------:R-:W-:Y:S01]  /*2300*/  IMAD.MOV.U32 R120, RZ, RZ, R198 ;  /* 0x000000ffff787224 */ /* 0x000fe200078e00c6 */
[----:B------:R-:W-:Y:S01]  /*2310*/  PRMT R9, RZ, 0x7610, R9 ;  /* 0x00007610ff097816 */ /* 0x000fe20000000009 */
[----:B------:R-:W-:Y:S01]  /*2320*/  IMAD.MOV.U32 R200, RZ, RZ, R206 ;  /* 0x000000ffffc87224 */ /* 0x000fe200078e00ce */
[-C--:B------:R-:W-:Y:S01]  /*2330*/  LEA.HI.X.SX32 R25, R21, R3.reuse, 0x1, P4 ;  /* 0x0000000315197211 */ /* 0x080fe200020f0eff */
[----:B------:R-:W-:Y:S01]  /*2340*/  IMAD R181, R79, 0x31, RZ ;  /* 0x000000314fb57824 */ /* 0x000fe200078e02ff */
[-C--:B------:R-:W-:Y:S01]  /*2350*/  IADD3 R224, P4, PT, R225, R2.reuse, RZ ;  /* 0x00000002e1e07210 */ /* 0x080fe20007f9e0ff */
[----:B------:R-:W-:Y:S01]  /*2360*/  IMAD R235, R79, 0x68, RZ ;  /* 0x000000684feb7824 */ /* 0x000fe200078e02ff */
[C---:B------:R-:W-:Y:S01]  /*2370*/  IADD3 R166, P2, PT, R187.reuse, R2, RZ ;  /* 0x00000002bba67210 */ /* 0x040fe20007f5e0ff */
[----:B------:R-:W-:Y:S01]  /*2380*/  IMAD.MOV.U32 R186, RZ, RZ, R226 ;  /* 0x000000ffffba7224 */ /* 0x000fe200078e00e2 */
[----:B------:R-:W-:Y:S01]  /*2390*/  LEA.HI.X.SX32 R225, R187, R3, 0x1, P4 ;  /* 0x00000003bbe17211 */ /* 0x000fe200020f0eff */
[----:B------:R-:W-:Y:S01]  /*23a0*/  IMAD R107, R79, 0x39, RZ ;  /* 0x000000394f6b7824 */ /* 0x000fe200078e02ff */
[----:B------:R-:W-:Y:S01]  /*23b0*/  PRMT R11, RZ, 0x7610, R11 ;  /* 0x00007610ff0b7816 */ /* 0x000fe2000000000b */
[----:B------:R-:W3:Y:S01]  /*23c0*/  @P1 LDG.E.U16 R7, desc[UR8][R2.64] ;  /* 0x0000000802071981 */ /* 0x000ee2000c1e1500 */
[----:B------:R-:W-:-:S02]  /*23d0*/  PRMT R71, RZ, 0x7610, R71 ;  /* 0x00007610ff477816 */ /* 0x000fc40000000047 */
[----:B------:R-:W-:Y:S01]  /*23e0*/  PRMT R6, RZ, 0x7610, R6 ;  /* 0x00007610ff067816 */ /* 0x000fe20000000006 */
[----:B------:R-:W3:Y:S01]  /*23f0*/  @P1 LDG.E.U16 R9, desc[UR8][R16.64] ;  /* 0x0000000810091981 */ /* 0x000ee2000c1e1500 */
[----:B------:R-:W-:Y:S02]  /*2400*/  PRMT R10, RZ, 0x7610, R10 ;  /* 0x00007610ff0a7816 */ /* 0x000fe4000000000a */
[----:B------:R-:W-:Y:S01]  /*2410*/  PRMT R64, RZ, 0x7610, R64 ;  /* 0x00007610ff407816 */ /* 0x000fe20000000040 */
[----:B------:R-:W-:Y:S01]  /*2420*/  IMAD.MOV.U32 R186, RZ, RZ, R226 ;  /* 0x000000ffffba7224 */ /* 0x000fe200078e00e2 */
[----:B------:R-:W-:Y:S01]  /*2430*/  PRMT R66, RZ, 0x7610, R66 ;  /* 0x00007610ff427816 */ /* 0x000fe20000000042 */
[----:B------:R-:W3:Y:S01]  /*2440*/  @P1 LDG.E.U16 R11, desc[UR8][R24.64] ;  /* 0x00000008180b1981 */ /* 0x000ee2000c1e1500 */
[----:B------:R-:W-:Y:S01]  /*2450*/  PRMT R57, RZ, 0x7610, R57 ;  /* 0x00007610ff397816 */ /* 0x000fe20000000039 */
[C---:B------:R-:W-:Y:S01]  /*2460*/  IMAD R239, R79.reuse, 0x64, RZ ;  /* 0x000000644fef7824 */ /* 0x040fe200078e02ff */
[----:B------:R-:W-:Y:S01]  /*2470*/  PRMT R58, RZ, 0x7610, R58 ;  /* 0x00007610ff3a7816 */ /* 0x000fe2000000003a */
[----:B------:R-:W3:Y:S01]  /*2480*/  @P1 LDG.E.U16 R69, desc[UR8][R242.64] ;  /* 0x00000008f2451981 */ /* 0x000ee2000c1e1500 */
[----:B------:R-:W-:Y:S01]  /*2490*/  PRMT R59, RZ, 0x7610, R59 ;  /* 0x00007610ff3b7816 */ /* 0x000fe2000000003b */
[C---:B------:R-:W-:Y:S01]  /*24a0*/  IMAD R221, R79.reuse, 0x74, RZ ;  /* 0x000000744fdd7824 */ /* 0x040fe200078e02ff */
[----:B------:R-:W-:Y:S01]  /*24b0*/  PRMT R61, RZ, 0x7610, R61 ;  /* 0x00007610ff3d7816 */ /* 0x000fe2000000003d */
[----:B------:R-:W3:Y:S01]  /*24c0*/  @P1 LDG.E.U16 R71, desc[UR8][R224.64] ;  /* 0x00000008e0471981 */ /* 0x000ee2000c1e1500 */
[----:B------:R-:W-:Y:S01]  /*24d0*/  IMAD R233, R79, 0x6a, RZ ;  /* 0x0000006a4fe97824 */ /* 0x000fe200078e02ff */
[----:B------:R-:W-:-:S02]  /*24e0*/  PRMT R63, RZ, 0x7610, R63 ;  /* 0x00007610ff3f7816 */ /* 0x000fc4000000003f */
[----:B------:R-:W-:Y:S01]  /*24f0*/  PRMT R49, RZ, 0x7610, R49 ;  /* 0x00007610ff317816 */ /* 0x000fe20000000031 */
[----:B------:R0:W3:Y:S01]  /*2500*/  @P1 LDG.E.U16 R6, desc[UR8][R12.64] ;  /* 0x000000080c061981 */ /* 0x0000e2000c1e1500 */
[C---:B------:R-:W-:Y:S01]  /*2510*/  IMAD R111, R79.reuse, 0x35, RZ ;  /* 0x000000354f6f7824 */ /* 0x040fe200078e02ff */
[----:B------:R-:W-:Y:S01]  /*2520*/  PRMT R51, RZ, 0x7610, R51 ;  /* 0x00007610ff337816 */ /* 0x000fe20000000033 */
[C---:B------:R-:W-:Y:S01]  /*2530*/  IMAD R219, R79.reuse, 0x76, RZ ;  /* 0x000000764fdb7824 */ /* 0x040fe200078e02ff */
[----:B------:R-:W-:Y:S01]  /*2540*/  PRMT R53, RZ, 0x7610, R53 ;  /* 0x00007610ff357816 */ /* 0x000fe20000000035 */
[----:B------:R-:W3:Y:S01]  /*2550*/  @P1 LDG.E.U16 R10, desc[UR8][R22.64] ;  /* 0x00000008160a1981 */ /* 0x000ee2000c1e1500 */
[C---:B------:R-:W-:Y:S01]  /*2560*/  IMAD R231, R79.reuse, 0x6c, RZ ;  /* 0x0000006c4fe77824 */ /* 0x040fe200078e02ff */
[----:B------:R-:W-:Y:S01]  /*2570*/  PRMT R55, RZ, 0x7610, R55 ;  /* 0x00007610ff377816 */ /* 0x000fe20000000037 */
[C---:B------:R-:W-:Y:S01]  /*2580*/  IMAD R103, R79.reuse, 0x3b, RZ ;  /* 0x0000003b4f677824 */ /* 0x040fe200078e02ff */
[----:B------:R-:W-:Y:S01]  /*2590*/  PRMT R43, RZ, 0x7610, R43 ;  /* 0x00007610ff2b7816 */ /* 0x000fe2000000002b */
[----:B------:R-:W-:Y:S01]  /*25a0*/  IMAD R217, R79, 0x78, RZ ;  /* 0x000000784fd97824 */ /* 0x000fe200078e02ff */
[----:B------:R-:W-:Y:S01]  /*25b0*/  PRMT R4, RZ, 0x7610, R4 ;  /* 0x00007610ff047816 */ /* 0x000fe20000000004 */
[----:B--2---:R-:W-:Y:S01]  /*25c0*/  IMAD.MOV.U32 R187, RZ, RZ, R227 ;  /* 0x000000ffffbb7224 */ /* 0x004fe200078e00e3 */
[C---:B------:R-:W-:Y:S01]  /*25d0*/  IADD3 R178, P4, PT, R119.reuse, R2, RZ ;  /* 0x0000000277b27210 */ /* 0x040fe20007f9e0ff */
[----:B------:R-:W2:Y:S01]  /*25e0*/  LDL.LU R227, [R1+0x148] ;  /* 0x0001480001e37983 */ /* 0x000ea20000300800 */
[----:B------:R-:W-:-:S02]  /*25f0*/  LEA.HI.X.SX32 R187, R119, R3, 0x1, P3 ;  /* 0x0000000377bb7211 */ /* 0x000fc400018f0eff */
[----:B------:R-:W-:Y:S01]  /*2600*/  LEA.HI.X.SX32 R179, R115, R3, 0x1, P4 ;  /* 0x0000000373b37211 */ /* 0x000fe200020f0eff */
[----:B------:R0:W3:Y:S01]  /*2610*/  @P1 LDG.E.U16 R4, desc[UR8][R14.64] ;  /* 0x000000080e041981 */ /* 0x0000e2000c1e1500 */
[----:B------:R-:W-:-:S03]  /*2620*/  IADD3 R142, P4, PT, R123, R2, RZ ;  /* 0x000000027b8e7210 */ /* 0x000fc60007f9e0ff */
[----:B------:R-:W-:Y:S04]  /*2630*/  STL.64 [R1+0xe0], R198 ;  /* 0x0000e0c601007387 */ /* 0x000fe80000100a00 */
[----:B------:R0:W-:Y:S01]  /*2640*/  STL [R1+0x68], R166 ;  /* 0x000068a601007387 */ /* 0x0001e20000100800 */
[--C-:B------:R-:W-:Y:S02]  /*2650*/  IMAD.MOV.U32 R188, RZ, RZ, R142.reuse ;  /* 0x000000ffffbc7224 */ /* 0x100fe400078e008e */
[----:B------:R-:W-:Y:S01]  /*2660*/  IMAD.MOV.U32 R188, RZ, RZ, R142 ;  /* 0x000000ffffbc7224 */ /* 0x000fe200078e008e */
[----:B------:R-:W-:Y:S04]  /*2670*/  STL [R1+0x10c], R187 ;  /* 0x00010cbb01007387 */ /* 0x000fe80000100800 */
[----:B------:R0:W-:Y:S04]  /*2680*/  STL [R1+0x110], R142 ;  /* 0x0001108e01007387 */ /* 0x0001e80000100800 */
[----:B------:R-:W-:Y:S01]  /*2690*/  STL.64 [R1+0x118], R178 ;  /* 0x000118b201007387 */ /* 0x000fe20000100a00 */
[----:B------:R-:W-:Y:S01]  /*26a0*/  IMAD.MOV.U32 R132, RZ, RZ, R178 ;  /* 0x000000ffff847224 */ /* 0x000fe200078e00b2 */
[----:B------:R-:W-:-:S02]  /*26b0*/  PRMT R60, RZ, 0x7610, R60 ;  /* 0x00007610ff3c7816 */ /* 0x000fc4000000003c */
[----:B------:R-:W-:Y:S02]  /*26c0*/  PRMT R8, RZ, 0x7610, R8 ;  /* 0x00007610ff087816 */ /* 0x000fe40000000008 */
[----:B------:R-:W-:Y:S02]  /*26d0*/  PRMT R62, RZ, 0x7610, R62 ;  /* 0x00007610ff3e7816 */ /* 0x000fe4000000003e */
[----:B------:R-:W-:Y:S02]  /*26e0*/  PRMT R50, RZ, 0x7610, R50 ;  /* 0x00007610ff327816 */ /* 0x000fe40000000032 */
[----:B------:R0:W3:Y:S01]  /*26f0*/  @P1 LDG.E.U16 R8, desc[UR8][R18.64] ;  /* 0x0000000812081981 */ /* 0x0000e2000c1e1500 */
[----:B------:R-:W-:Y:S02]  /*2700*/  PRMT R52, RZ, 0x7610, R52 ;  /* 0x00007610ff347816 */ /* 0x000fe40000000034 */
[----:B------:R-:W-:Y:S02]  /*2710*/  PRMT R54, RZ, 0x7610, R54 ;  /* 0x00007610ff367816 */ /* 0x000fe40000000036 */
[----:B------:R-:W-:-:S02]  /*2720*/  PRMT R56, RZ, 0x7610, R56 ;  /* 0x00007610ff387816 */ /* 0x000fc40000000038 */
[----:B------:R-:W-:Y:S02]  /*2730*/  PRMT R42, RZ, 0x7610, R42 ;  /* 0x00007610ff2a7816 */ /* 0x000fe4000000002a */
[----:B------:R-:W-:Y:S02]  /*2740*/  PRMT R44, RZ, 0x7610, R44 ;  /* 0x00007610ff2c7816 */ /* 0x000fe4000000002c */
[----:B------:R-:W-:Y:S02]  /*2750*/  PRMT R45, RZ, 0x7610, R45 ;  /* 0x00007610ff2d7816 */ /* 0x000fe4000000002d */
[----:B------:R-:W-:Y:S02]  /*2760*/  PRMT R46, RZ, 0x7610, R46 ;  /* 0x00007610ff2e7816 */ /* 0x000fe4000000002e */
[----:B------:R-:W-:Y:S02]  /*2770*/  PRMT R47, RZ, 0x7610, R47 ;  /* 0x00007610ff2f7816 */ /* 0x000fe4000000002f */
[----:B------:R-:W-:-:S02]  /*2780*/  PRMT R48, RZ, 0x7610, R48 ;  /* 0x00007610ff307816 */ /* 0x000fc40000000030 */
[----:B0-----:R-:W-:Y:S02]  /*2790*/  PRMT R12, RZ, 0x7610, R12 ;  /* 0x00007610ff0c7816 */ /* 0x001fe4000000000c */
[----:B------:R-:W-:Y:S01]  /*27a0*/  PRMT R13, RZ, 0x7610, R13 ;  /* 0x00007610ff0d7816 */ /* 0x000fe2000000000d */
[C---:B------:R-:W-:Y:S01]  /*27b0*/  IMAD R215, R79.reuse, 0x7a, RZ ;  /* 0x0000007a4fd77824 */ /* 0x040fe200078e02ff */
[----:B------:R-:W-:Y:S01]  /*27c0*/  PRMT R14, RZ, 0x7610, R14 ;  /* 0x00007610ff0e7816 */ /* 0x000fe2000000000e */
[C---:B------:R-:W-:Y:S01]  /*27d0*/  IMAD R213, R79.reuse, 0x7c, RZ ;  /* 0x0000007c4fd57824 */ /* 0x040fe200078e02ff */
[----:B------:R-:W-:Y:S02]  /*27e0*/  PRMT R15, RZ, 0x7610, R15 ;  /* 0x00007610ff0f7816 */ /* 0x000fe4000000000f */
[----:B------:R-:W-:Y:S02]  /*27f0*/  PRMT R16, RZ, 0x7610, R16 ;  /* 0x00007610ff107816 */ /* 0x000fe40000000010 */
[----:B------:R-:W-:Y:S01]  /*2800*/  PRMT R17, RZ, 0x7610, R17 ;  /* 0x00007610ff117816 */ /* 0x000fe20000000011 */
[C---:B------:R-:W-:Y:S01]  /*2810*/  IMAD R95, R79.reuse, 0x3d, RZ ;  /* 0x0000003d4f5f7824 */ /* 0x040fe200078e02ff */
[----:B------:R-:W-:Y:S01]  /*2820*/  PRMT R18, RZ, 0x7610, R18 ;  /* 0x00007610ff127816 */ /* 0x000fe20000000012 */
[----:B------:R-:W-:Y:S01]  /*2830*/  IMAD R91, R79, 0x3e, RZ ;  /* 0x0000003e4f5b7824 */ /* 0x000fe200078e02ff */
[----:B------:R-:W-:-:S02]  /*2840*/  PRMT R19, RZ, 0x7610, R19 ;  /* 0x00007610ff137816 */ /* 0x000fc40000000013 */
[----:B------:R-:W-:Y:S02]  /*2850*/  PRMT R21, RZ, 0x7610, R21 ;  /* 0x00007610ff157816 */ /* 0x000fe40000000015 */
[----:B------:R-:W-:Y:S02]  /*2860*/  PRMT R22, RZ, 0x7610, R22 ;  /* 0x00007610ff167816 */ /* 0x000fe40000000016 */
[----:B------:R-:W-:Y:S02]  /*2870*/  PRMT R23, RZ, 0x7610, R23 ;  /* 0x00007610ff177816 */ /* 0x000fe40000000017 */
[----:B------:R-:W-:Y:S02]  /*2880*/  PRMT R24, RZ, 0x7610, R24 ;  /* 0x00007610ff187816 */ /* 0x000fe40000000018 */
[----:B------:R-:W-:Y:S02]  /*2890*/  PRMT R25, RZ, 0x7610, R25 ;  /* 0x00007610ff197816 */ /* 0x000fe40000000019 */
[----:B------:R-:W-:-:S02]  /*28a0*/  PRMT R26, RZ, 0x7610, R26 ;  /* 0x00007610ff1a7816 */ /* 0x000fc4000000001a */
[----:B------:R-:W-:Y:S02]  /*28b0*/  PRMT R27, RZ, 0x7610, R27 ;  /* 0x00007610ff1b7816 */ /* 0x000fe4000000001b */
[----:B------:R-:W-:Y:S01]  /*28c0*/  PRMT R28, RZ, 0x7610, R28 ;  /* 0x00007610ff1c7816 */ /* 0x000fe2000000001c */
[----:B------:R-:W3:Y:S01]  /*28d0*/  @P1 LDG.E.U16 R25, desc[UR8][R186.64] ;  /* 0x00000008ba191981 */ /* 0x000ee2000c1e1500 */
[----:B------:R-:W-:Y:S02]  /*28e0*/  PRMT R29, RZ, 0x7610, R29 ;  /* 0x00007610ff1d7816 */ /* 0x000fe4000000001d */
[----:B------:R-:W-:Y:S02]  /*28f0*/  PRMT R31, RZ, 0x7610, R31 ;  /* 0x00007610ff1f7816 */ /* 0x000fe4000000001f */
[----:B------:R-:W-:Y:S02]  /*2900*/  PRMT R32, RZ, 0x7610, R32 ;  /* 0x00007610ff207816 */ /* 0x000fe40000000020 */
[----:B------:R-:W-:Y:S01]  /*2910*/  PRMT R33, RZ, 0x7610, R33 ;  /* 0x00007610ff217816 */ /* 0x000fe20000000021 */
[----:B----4-:R-:W-:-:S02]  /*2920*/  IMAD.MOV.U32 R119, RZ, RZ, R127 ;  /* 0x000000ffff777224 */ /* 0x010fc400078e007f */
[----:B------:R-:W-:Y:S02]  /*2930*/  IMAD.MOV.U32 R118, RZ, RZ, R126 ;  /* 0x000000ffff767224 */ /* 0x000fe400078e007e */
[----:B------:R-:W-:Y:S02]  /*2940*/  IMAD.MOV.U32 R119, RZ, RZ, R167 ;  /* 0x000000ffff777224 */ /* 0x000fe400078e00a7 */
[----:B------:R-:W-:Y:S02]  /*2950*/  IMAD.MOV.U32 R118, RZ, RZ, R166 ;  /* 0x000000ffff767224 */ /* 0x000fe400078e00a6 */
[----:B------:R-:W-:Y:S01]  /*2960*/  IMAD.MOV.U32 R115, RZ, RZ, R119 ;  /* 0x000000ffff737224 */ /* 0x000fe200078e0077 */
[-C--:B------:R-:W-:Y:S01]  /*2970*/  LEA.HI.X.SX32 R119, R137, R3.reuse, 0x1, P5 ;  /* 0x0000000389777211 */ /* 0x080fe200028f0eff */
[----:B------:R-:W-:Y:S01]  /*2980*/  IMAD.MOV.U32 R114, RZ, RZ, R118 ;  /* 0x000000ffff727224 */ /* 0x000fe200078e0076 */
[-C--:B-1----:R-:W-:Y:S01]  /*2990*/  IADD3 R226, P5, PT, R189, R2.reuse, RZ ;  /* 0x00000002bde27210 */ /* 0x082fe20007fbe0ff */
[----:B------:R-:W-:Y:S01]  /*29a0*/  IMAD.MOV.U32 R189, RZ, RZ, R143 ;  /* 0x000000ffffbd7224 */ /* 0x000fe200078e008f */
[-C--:B------:R-:W-:Y:S01]  /*29b0*/  IADD3 R166, P3, PT, R137, R2.reuse, RZ ;  /* 0x0000000289a67210 */ /* 0x080fe20007f7e0ff */
[--C-:B------:R-:W-:Y:S01]  /*29c0*/  IMAD.MOV.U32 R116, RZ, RZ, R114.reuse ;  /* 0x000000ffff747224 */ /* 0x100fe200078e0072 */
[-C--:B------:R-:W-:Y:S01]  /*29d0*/  LEA.HI.X.SX32 R189, R117, R3.reuse, 0x1, P4 ;  /* 0x0000000375bd7211 */ /* 0x080fe200020f0eff */
[----:B------:R-:W-:Y:S01]  /*29e0*/  IMAD.MOV.U32 R117, RZ, RZ, R115 ;  /* 0x000000ffff757224 */ /* 0x000fe200078e0073 */
[-C--:B------:R-:W-:Y:S01]  /*29f0*/  LEA.HI.X.SX32 R117, R151, R3.reuse, 0x1, P2 ;  /* 0x0000000397757211 */ /* 0x080fe200010f0eff */
[----:B------:R-:W-:Y:S01]  /*2a00*/  IMAD.MOV.U32 R116, RZ, RZ, R114 ;  /* 0x000000ffff747224 */ /* 0x000fe200078e0072 */
[-C--:B------:R-:W-:Y:S01]  /*2a10*/  IADD3 R114, P2, PT, R141, R2.reuse, RZ ;  /* 0x000000028d727210 */ /* 0x080fe20007f5e0ff */
[----:B------:R-:W-:Y:S01]  /*2a20*/  IMAD.MOV.U32 R118, RZ, RZ, R126 ;  /* 0x000000ffff767224 */ /* 0x000fe200078e007e */
[-C--:B------:R-:W-:Y:S01]  /*2a30*/  LEA.HI.X.SX32 R167, R123, R3.reuse, 0x1, P3 ;  /* 0x000000037ba77211 */ /* 0x080fe200018f0eff */
[----:B------:R0:W-:Y:S01]  /*2a40*/  STL [R1+0xac], R119 ;  /* 0x0000ac7701007387 */ /* 0x0001e20000100800 */
[-C--:B------:R-:W-:Y:S01]  /*2a50*/  IADD3 R126, P3, PT, R151, R2.reuse, RZ ;  /* 0x00000002977e7210 */ /* 0x080fe20007f7e0ff */
[----:B------:R-:W-:Y:S01]  /*2a60*/  IMAD.MOV.U32 R150, RZ, RZ, R118 ;  /* 0x000000ffff967224 */ /* 0x000fe200078e0076 */
[-C--:B------:R-:W-:Y:S01]  /*2a70*/  IADD3 R142, P4, PT, R133, R2.reuse, RZ ;  /* 0x00000002858e7210 */ /* 0x080fe20007f9e0ff */
[----:B------:R-:W-:Y:S01]  /*2a80*/  IMAD.MOV.U32 R134, RZ, RZ, R226 ;  /* 0x000000ffff867224 */ /* 0x000fe200078e00e2 */
[-C--:B------:R-:W-:Y:S01]  /*2a90*/  LEA.HI.X.SX32 R115, R125, R3.reuse, 0x1, P2 ;  /* 0x000000037d737211 */ /* 0x080fe200010f0eff */
[----:B------:R-:W-:Y:S01]  /*2aa0*/  IMAD.MOV.U32 R144, RZ, RZ, R166 ;  /* 0x000000ffff907224 */ /* 0x000fe200078e00a6 */
[-C--:B------:R-:W-:Y:S01]  /*2ab0*/  IADD3 R118, P2, PT, R161, R2.reuse, RZ ;  /* 0x00000002a1767210 */ /* 0x080fe20007f5e0ff */
[----:B------:R1:W-:Y:S01]  /*2ac0*/  STL [R1+0x48], R226 ;  /* 0x000048e201007387 */ /* 0x0003e20000100800 */
[-C--:B------:R-:W-:Y:S01]  /*2ad0*/  LEA.HI.X.SX32 R127, R101, R3.reuse, 0x1, P3 ;  /* 0x00000003657f7211 */ /* 0x080fe200018f0eff */
[----:B------:R-:W-:Y:S01]  /*2ae0*/  IMAD.MOV.U32 R151, RZ, RZ, R119 ;  /* 0x000000ffff977224 */ /* 0x000fe200078e0077 */
[----:B------:R-:W-:Y:S01]  /*2af0*/  LEA.HI.X.SX32 R143, R121, R3, 0x1, P4 ;  /* 0x00000003798f7211 */ /* 0x000fe200020f0eff */
[----:B------:R-:W-:Y:S01]  /*2b00*/  STL.64 [R1+0xf0], R166 ;  /* 0x0000f0a601007387 */ /* 0x000fe20000100a00 */
[----:B------:R-:W-:-:S02]  /*2b10*/  IADD3 R136, P3, PT, R147, R2, RZ ;  /* 0x0000000293887210 */ /* 0x000fc40007f7e0ff */
[-C--:B------:R-:W-:Y:S01]  /*2b20*/  IADD3 R198, P4, PT, R155, R2.reuse, RZ ;  /* 0x000000029bc67210 */ /* 0x080fe20007f9e0ff */
[----:B------:R-:W-:Y:S01]  /*2b30*/  STL [R1+0x114], R189 ;  /* 0x000114bd01007387 */ /* 0x000fe20000100800 */
[-C--:B0-----:R-:W-:Y:S02]  /*2b40*/  LEA.HI.X.SX32 R119, R133, R3.reuse, 0x1, P2 ;  /* 0x0000000385777211 */ /* 0x081fe400010f0eff */
[-C--:B------:R-:W-:Y:S01]  /*2b50*/  IADD3 R178, P2, PT, R175, R2.reuse, RZ ;  /* 0x00000002afb27210 */ /* 0x080fe20007f5e0ff */
[----:B------:R-:W-:Y:S01]  /*2b60*/  STL [R1+0x6c], R117 ;  /* 0x00006c7501007387 */ /* 0x000fe20000100800 */
[----:B------:R-:W-:Y:S01]  /*2b70*/  IMAD.MOV.U32 R121, RZ, RZ, R199 ;  /* 0x000000ffff797224 */ /* 0x000fe200078e00c7 */
[-C--:B------:R-:W-:Y:S02]  /*2b80*/  LEA.HI.X.SX32 R137, R129, R3.reuse, 0x1, P3 ;  /* 0x0000000381897211 */ /* 0x080fe400018f0eff */
[----:B------:R-:W-:Y:S01]  /*2b90*/  STL.64 [R1+0xd0], R126 ;  /* 0x0000d07e01007387 */ /* 0x000fe20000100a00 */
[----:B------:R-:W-:Y:S01]  /*2ba0*/  IADD3 R128, P3, PT, R165, R2, RZ ;  /* 0x00000002a5807210 */ /* 0x000fe20007f7e0ff */
[----:B------:R-:W-:Y:S01]  /*2bb0*/  IMAD.MOV.U32 R130, RZ, RZ, R114 ;  /* 0x000000ffff827224 */ /* 0x000fe200078e0072 */
[-C--:B------:R-:W-:Y:S01]  /*2bc0*/  LEA.HI.X.SX32 R199, R131, R3.reuse, 0x1, P4 ;  /* 0x0000000383c77211 */ /* 0x080fe200020f0eff */
[----:B------:R-:W-:Y:S01]  /*2bd0*/  STL.64 [R1+0xf8], R142 ;  /* 0x0000f88e01007387 */ /* 0x000fe20000100a00 */
[----:B------:R-:W-:Y:S01]  /*2be0*/  IMAD.MOV.U32 R133, RZ, RZ, R179 ;  /* 0x000000ffff857224 */ /* 0x000fe200078e00b3 */
[----:B------:R-:W-:-:S02]  /*2bf0*/  LEA.HI.X.SX32 R179, R141, R3, 0x1, P2 ;  /* 0x000000038db37211 */ /* 0x000fc400010f0eff */
[----:B------:R0:W-:Y:S01]  /*2c00*/  STL.64 [R1+0xe8], R114 ;  /* 0x0000e87201007387 */ /* 0x0001e20000100a00 */
[-C--:B------:R-:W-:Y:S01]  /*2c10*/  IADD3 R124, P2, PT, R109, R2.reuse, RZ ;  /* 0x000000026d7c7210 */ /* 0x080fe20007f5e0ff */
[----:B------:R-:W-:Y:S01]  /*2c20*/  IMAD.MOV.U32 R131, RZ, RZ, R115 ;  /* 0x000000ffff837224 */ /* 0x000fe200078e0073 */
[-C--:B------:R-:W-:Y:S01]  /*2c30*/  LEA.HI.X.SX32 R129, R135, R3.reuse, 0x1, P3 ;  /* 0x0000000387817211 */ /* 0x080fe200018f0eff */
[----:B------:R-:W-:Y:S01]  /*2c40*/  IMAD.MOV.U32 R140, RZ, RZ, R118 ;  /* 0x000000ffff8c7224 */ /* 0x000fe200078e0076 */
[-C--:B-1----:R-:W-:Y:S01]  /*2c50*/  IADD3 R226, P3, PT, R183, R2.reuse, RZ ;  /* 0x00000002b7e27210 */ /* 0x082fe20007f7e0ff */
[----:B------:R-:W-:Y:S01]  /*2c60*/  STL.64 [R1+0xd8], R136 ;  /* 0x0000d88801007387 */ /* 0x000fe20000100a00 */
[----:B------:R-:W-:Y:S01]  /*2c70*/  LEA.HI.X.SX32 R125, R149, R3, 0x1, P2 ;  /* 0x00000003957d7211 */ /* 0x000fe200010f0eff */
[----:B------:R-:W-:Y:S02]  /*2c80*/  IMAD.MOV.U32 R141, RZ, RZ, R119 ;  /* 0x000000ffff8d7224 */ /* 0x000fe400078e0077 */
[----:B------:R-:W-:Y:S01]  /*2c90*/  IMAD.MOV.U32 R192, RZ, RZ, R142 ;  /* 0x000000ffffc07224 */ /* 0x000fe200078e008e */
[----:B------:R-:W4:Y:S01]  /*2ca0*/  @P1 LDG.E.U16 R53, desc[UR8][R132.64] ;  /* 0x0000000884351981 */ /* 0x000f22000c1e1500 */
[----:B0-----:R-:W-:-:S02]  /*2cb0*/  IADD3 R114, P4, PT, R171, R2, RZ ;  /* 0x00000002ab727210 */ /* 0x001fc40007f9e0ff */
[-C--:B------:R-:W-:Y:S01]  /*2cc0*/  IADD3 R190, P2, PT, R191, R2.reuse, RZ ;  /* 0x00000002bfbe7210 */ /* 0x080fe20007f5e0ff */
[----:B------:R-:W-:Y:S01]  /*2cd0*/  STL.64 [R1+0xc0], R198 ;  /* 0x0000c0c601007387 */ /* 0x000fe20000100a00 */
[-C--:B------:R-:W-:Y:S02]  /*2ce0*/  LEA.HI.X.SX32 R115, R139, R3.reuse, 0x1, P4 ;  /* 0x000000038b737211 */ /* 0x080fe400020f0eff */
[-C--:B------:R-:W-:Y:S01]  /*2cf0*/  IADD3 R138, P4, PT, R113, R2.reuse, RZ ;  /* 0x00000002718a7210 */ /* 0x080fe20007f9e0ff */
[----:B------:R0:W-:Y:S01]  /*2d00*/  STL.64 [R1+0xb8], R118 ;  /* 0x0000b87601007387 */ /* 0x0001e20000100a00 */
[-C--:B------:R-:W-:Y:S02]  /*2d10*/  LEA.HI.X.SX32 R191, R157, R3.reuse, 0x1, P2 ;  /* 0x000000039dbf7211 */ /* 0x080fe400010f0eff */
[-C--:B------:R-:W-:Y:S01]  /*2d20*/  LEA.HI.X.SX32 R139, R147, R3.reuse, 0x1, P4 ;  /* 0x00000003938b7211 */ /* 0x080fe200020f0eff */
[----:B------:R-:W-:Y:S01]  /*2d30*/  IMAD.MOV.U32 R152, RZ, RZ, R198 ;  /* 0x000000ffff987224 */ /* 0x000fe200078e00c6 */
[-C--:B------:R-:W-:Y:S01]  /*2d40*/  IADD3 R166, P4, PT, R97, R2.reuse, RZ ;  /* 0x0000000261a67210 */ /* 0x080fe20007f9e0ff */
[----:B------:R-:W-:Y:S01]  /*2d50*/  IMAD.MOV.U32 R148, RZ, RZ, R226 ;  /* 0x000000ffff947224 */ /* 0x000fe200078e00e2 */
[-C--:B------:R-:W-:Y:S01]  /*2d60*/  IADD3 R146, P2, PT, R201, R2.reuse, RZ ;  /* 0x00000002c9927210 */ /* 0x080fe20007f5e0ff */
[----:B------:R-:W3:Y:S03]  /*2d70*/  @P1 LDG.E.U16 R62, desc[UR8][R140.64] ;  /* 0x000000088c3e1981 */ /* 0x000ee6000c1e1500 */
[----:B------:R-:W-:Y:S01]  /*2d80*/  LEA.HI.X.SX32 R147, R169, R3, 0x1, P2 ;  /* 0x00000003a9937211 */ /* 0x000fe200010f0eff */
[----:B------:R-:W4:Y:S01]  /*2d90*/  @P1 LDG.E.U16 R63, desc[UR8][R138.64] ;  /* 0x000000088a3f1981 */ /* 0x000f22000c1e1500 */
[----:B------:R-:W-:Y:S01]  /*2da0*/  IADD3 R248, P2, PT, R249, R2, RZ ;  /* 0x00000002f9f87210 */ /* 0x000fe20007f5e0ff */
[----:B------:R-:W-:-:S02]  /*2db0*/  IMAD.MOV.U32 R201, RZ, RZ, R207 ;  /* 0x000000ffffc97224 */ /* 0x000fc400078e00cf */
[----:B------:R-:W4:Y:S01]  /*2dc0*/  @P1 LDG.E.U16 R58, desc[UR8][R146.64] ;  /* 0x00000008923a1981 */ /* 0x000f22000c1e1500 */
[-C--:B------:R-:W-:Y:S02]  /*2dd0*/  LEA.HI.X.SX32 R249, R177, R3.reuse, 0x1, P2 ;  /* 0x00000003b1f97211 */ /* 0x080fe400010f0eff */
[----:B------:R-:W-:Y:S01]  /*2de0*/  IADD3 R236, P2, PT, R237, R2, RZ ;  /* 0x00000002edec7210 */ /* 0x000fe20007f5e0ff */
[----:B------:R-:W4:Y:S04]  /*2df0*/  @P1 LDG.E.U16 R65, desc[UR8][R200.64] ;  /* 0x00000008c8411981 */ /* 0x000f28000c1e1500 */
[----:B------:R-:W4:Y:S04]  /*2e00*/  @P1 LDG.E.U16 R54, desc[UR8][R130.64] ;  /* 0x0000000882361981 */ /* 0x000f28000c1e1500 */
[----:B------:R-:W4:Y:S04]  /*2e10*/  @P1 LDG.E.U16 R46, desc[UR8][R120.64] ;  /* 0x00000008782e1981 */ /* 0x000f28000c1e1500 */
[----:B------:R-:W4:Y:S04]  /*2e20*/  @P1 LDG.E.U16 R47, desc[UR8][R150.64] ;  /* 0x00000008962f1981 */ /* 0x000f28000c1e1500 */
[----:B------:R-:W4:Y:S01]  /*2e30*/  @P1 LDG.E.U16 R48, desc[UR8][R116.64] ;  /* 0x0000000874301981 */ /* 0x000f22000c1e1500 */
[----:B--2---:R-:W-:Y:S01]  /*2e40*/  IMAD.MOV.U32 R135, RZ, RZ, R227 ;  /* 0x000000ffff877224 */ /* 0x004fe200078e00e3 */
[----:B------:R-:W-:-:S02]  /*2e50*/  LEA.HI.X.SX32 R227, R145, R3, 0x1, P3 ;  /* 0x0000000391e37211 */ /* 0x000fc400018f0eff */
[-C--:B0-----:R-:W-:Y:S01]  /*2e60*/  IADD3 R118, P3, PT, R105, R2.reuse, RZ ;  /* 0x0000000269767210 */ /* 0x081fe20007f7e0ff */
[----:B------:R-:W-:Y:S01]  /*2e70*/  IMAD.MOV.U32 R145, RZ, RZ, R167 ;  /* 0x000000ffff917224 */ /* 0x000fe200078e00a7 */
[-C--:B------:R-:W-:Y:S01]  /*2e80*/  LEA.HI.X.SX32 R167, R99, R3.reuse, 0x1, P4 ;  /* 0x0000000363a77211 */ /* 0x080fe200020f0eff */
[----:B------:R-:W2:Y:S01]  /*2e90*/  @P1 LDG.E.U16 R55, desc[UR8][R128.64] ;  /* 0x0000000880371981 */ /* 0x000ea2000c1e1500 */
[-C--:B------:R-:W-:Y:S02]  /*2ea0*/  LEA.HI.X.SX32 R119, R153, R3.reuse, 0x1, P3 ;  /* 0x0000000399777211 */ /* 0x080fe400018f0eff */
[-C--:B------:R-:W-:Y:S01]  /*2eb0*/  IADD3 R122, P3, PT, R193, R2.reuse, RZ ;  /* 0x00000002c17a7210 */ /* 0x080fe20007f7e0ff */
[----:B------:R-:W2:Y:S01]  /*2ec0*/  @P1 LDG.E.U16 R56, desc[UR8][R124.64] ;  /* 0x000000087c381981 */ /* 0x000ea2000c1e1500 */
[-C--:B------:R-:W-:Y:S02]  /*2ed0*/  IADD3 R194, P4, PT, R195, R2.reuse, RZ ;  /* 0x00000002c3c27210 */ /* 0x080fe40007f9e0ff */
[----:B------:R-:W-:Y:S01]  /*2ee0*/  LEA.HI.X.SX32 R123, R161, R3, 0x1, P3 ;  /* 0x00000003a17b7211 */ /* 0x000fe200018f0eff */
[----:B------:R-:W2:Y:S01]  /*2ef0*/  @P1 LDG.E.U16 R42, desc[UR8][R190.64] ;  /* 0x00000008be2a1981 */ /* 0x000ea2000c1e1500 */
[----:B------:R-:W-:-:S02]  /*2f00*/  IADD3 R202, P3, PT, R203, R2, RZ ;  /* 0x00000002cbca7210 */ /* 0x000fc40007f7e0ff */
[-C--:B------:R-:W-:Y:S01]  /*2f10*/  LEA.HI.X.SX32 R195, R163, R3.reuse, 0x1, P4 ;  /* 0x00000003a3c37211 */ /* 0x080fe200020f0eff */
[----:B------:R-:W2:Y:S01]  /*2f20*/  @P1 LDG.E.U16 R16, desc[UR8][R188.64] ;  /* 0x00000008bc101981 */ /* 0x000ea2000c1e1500 */
[-C--:B------:R-:W-:Y:S02]  /*2f30*/  IADD3 R204, P4, PT, R205, R2.reuse, RZ ;  /* 0x00000002cdcc7210 */ /* 0x080fe40007f9e0ff */
[-C--:B------:R-:W-:Y:S01]  /*2f40*/  LEA.HI.X.SX32 R135, R155, R3.reuse, 0x1, P5 ;  /* 0x000000039b877211 */ /* 0x080fe200028f0eff */
[----:B------:R-:W-:Y:S01]  /*2f50*/  IMAD.MOV.U32 R155, RZ, RZ, R209 ;  /* 0x000000ffff9b7224 */ /* 0x000fe200078e00d1 */
[-C--:B------:R-:W-:Y:S01]  /*2f60*/  IADD3 R196, P5, PT, R197, R2.reuse, RZ ;  /* 0x00000002c5c47210 */ /* 0x080fe20007fbe0ff */
[----:B------:R-:W-:Y:S01]  /*2f70*/  IMAD.MOV.U32 R193, RZ, RZ, R143 ;  /* 0x000000ffffc17224 */ /* 0x000fe200078e008f */
[-C--:B------:R-:W-:Y:S01]  /*2f80*/  LEA.HI.X.SX32 R203, R171, R3.reuse, 0x1, P3 ;  /* 0x00000003abcb7211 */ /* 0x080fe200018f0eff */
[----:B------:R-:W-:Y:S01]  /*2f90*/  IMAD.MOV.U32 R153, RZ, RZ, R199 ;  /* 0x000000ffff997224 */ /* 0x000fe200078e00c7 */
[----:B------:R-:W-:Y:S01]  /*2fa0*/  IADD3 R246, P3, PT, R247, R2, RZ ;  /* 0x00000002f7f67210 */ /* 0x000fe20007f7e0ff */
[----:B------:R-:W2:Y:S01]  /*2fb0*/  @P1 LDG.E.U16 R17, desc[UR8][R136.64] ;  /* 0x0000000888111981 */ /* 0x000ea2000c1e1500 */
[----:B------:R-:W-:-:S02]  /*2fc0*/  LEA.HI.X.SX32 R205, R173, R3, 0x1, P4 ;  /* 0x00000003adcd7211 */ /* 0x000fc400020f0eff */
[-C--:B------:R-:W-:Y:S01]  /*2fd0*/  IADD3 R240, P4, PT, R241, R2.reuse, RZ ;  /* 0x00000002f1f07210 */ /* 0x080fe20007f9e0ff */
[----:B------:R-:W2:Y:S01]  /*2fe0*/  @P1 LDG.E.U16 R18, desc[UR8][R114.64] ;  /* 0x0000000872121981 */ /* 0x000ea2000c1e1500 */
[-C--:B------:R-:W-:Y:S01]  /*2ff0*/  LEA.HI.X.SX32 R237, R185, R3.reuse, 0x1, P2 ;  /* 0x00000003b9ed7211 */ /* 0x080fe200010f0eff */
[----:B------:R-:W-:Y:S01]  /*3000*/  IMAD.MOV.U32 R149, RZ, RZ, R227 ;  /* 0x000000ffff957224 */ /* 0x000fe200078e00e3 */
[-C--:B------:R-:W-:Y:S01]  /*3010*/  IADD3 R222, P2, PT, R223, R2.reuse, RZ ;  /* 0x00000002dfde7210 */ /* 0x080fe20007f5e0ff */
[----:B------:R-:W2:Y:S01]  /*3020*/  @P1 LDG.E.U16 R67, desc[UR8][R154.64] ;  /* 0x000000089a431981 */ /* 0x000ea2000c1e1500 */
[-C--:B------:R-:W-:Y:S02]  /*3030*/  LEA.HI.X.SX32 R197, R165, R3.reuse, 0x1, P5 ;  /* 0x00000003a5c57211 */ /* 0x080fe400028f0eff */
[----:B------:R-:W-:Y:S01]  /*3040*/  IADD3 R250, P5, PT, R251, R2, RZ ;  /* 0x00000002fbfa7210 */ /* 0x000fe20007fbe0ff */
[----:B------:R-:W2:Y:S01]  /*3050*/  @P1 LDG.E.U16 R64, desc[UR8][R192.64] ;  /* 0x00000008c0401981 */ /* 0x000ea2000c1e1500 */
[----:B------:R-:W-:-:S02]  /*3060*/  LEA.HI.X.SX32 R247, R93, R3, 0x1, P3 ;  /* 0x000000035df77211 */ /* 0x000fc400018f0eff */
[-C--:B------:R-:W-:Y:S01]  /*3070*/  IADD3 R234, P3, PT, R235, R2.reuse, RZ ;  /* 0x00000002ebea7210 */ /* 0x080fe20007f7e0ff */
[----:B------:R-:W2:Y:S01]  /*3080*/  @P1 LDG.E.U16 R66, desc[UR8][R152.64] ;  /* 0x0000000898421981 */ /* 0x000ea2000c1e1500 */
[-C--:B------:R-:W-:Y:S02]  /*3090*/  LEA.HI.X.SX32 R241, R181, R3.reuse, 0x1, P4 ;  /* 0x00000003b5f17211 */ /* 0x080fe400020f0eff */
[-C--:B------:R-:W-:Y:S01]  /*30a0*/  LEA.HI.X.SX32 R223, R107, R3.reuse, 0x1, P2 ;  /* 0x000000036bdf7211 */ /* 0x080fe200010f0eff */
[----:B------:R-:W2:Y:S01]  /*30b0*/  @P1 LDG.E.U16 R57, desc[UR8][R148.64] ;  /* 0x0000000894391981 */ /* 0x000ea2000c1e1500 */
[-C--:B------:R-:W-:Y:S02]  /*30c0*/  LEA.HI.X.SX32 R251, R175, R3.reuse, 0x1, P5 ;  /* 0x00000003affb7211 */ /* 0x080fe400028f0eff */
[----:B------:R-:W-:Y:S01]  /*30d0*/  IADD3 R238, P5, PT, R239, R2, RZ ;  /* 0x00000002efee7210 */ /* 0x000fe20007fbe0ff */
[----:B------:R-:W2:Y:S01]  /*30e0*/  @P1 LDG.E.U16 R59, desc[UR8][R240.64] ;  /* 0x00000008f03b1981 */ /* 0x000ea2000c1e1500 */
[----:B------:R-:W-:-:S02]  /*30f0*/  LEA.HI.X.SX32 R235, R113, R3, 0x1, P3 ;  /* 0x0000000371eb7211 */ /* 0x000fc400018f0eff */
[-C--:B------:R-:W-:Y:S01]  /*3100*/  IADD3 R220, P3, PT, R221, R2.reuse, RZ ;  /* 0x00000002dddc7210 */ /* 0x080fe20007f7e0ff */
[----:B------:R-:W2:Y:S01]  /*3110*/  @P1 LDG.E.U16 R60, desc[UR8][R222.64] ;  /* 0x00000008de3c1981 */ /* 0x000ea2000c1e1500 */
[-C--:B------:R-:W-:Y:S02]  /*3120*/  IADD3 R232, P4, PT, R233, R2.reuse, RZ ;  /* 0x00000002e9e87210 */ /* 0x080fe40007f9e0ff */
[-C--:B------:R-:W-:Y:S01]  /*3130*/  LEA.HI.X.SX32 R239, R183, R3.reuse, 0x1, P5 ;  /* 0x00000003b7ef7211 */ /* 0x080fe200028f0eff */
[----:B------:R-:W2:Y:S01]  /*3140*/  @P1 LDG.E.U16 R61, desc[UR8][R144.64] ;  /* 0x00000008903d1981 */ /* 0x000ea2000c1e1500 */
[-C--:B------:R-:W-:Y:S02]  /*3150*/  LEA.HI.X.SX32 R221, R105, R3.reuse, 0x1, P3 ;  /* 0x0000000369dd7211 */ /* 0x080fe400018f0eff */
[----:B------:R-:W-:Y:S01]  /*3160*/  LEA.HI.X.SX32 R233, R111, R3, 0x1, P4 ;  /* 0x000000036fe97211 */ /* 0x000fe200020f0eff */
[----:B------:R-:W2:Y:S01]  /*3170*/  @P1 LDG.E.U16 R49, desc[UR8][R134.64] ;  /* 0x0000000886311981 */ /* 0x000ea2000c1e1500 */
[----:B------:R-:W-:-:S03]  /*3180*/  IADD3 R218, P4, PT, R219, R2, RZ ;  /* 0x00000002dbda7210 */ /* 0x000fc60007f9e0ff */
[----:B------:R-:W2:Y:S01]  /*3190*/  @P1 LDG.E.U16 R50, desc[UR8][R202.64] ;  /* 0x00000008ca321981 */ /* 0x000ea2000c1e1500 */
[----:B------:R-:W-:-:S03]  /*31a0*/  IADD3 R230, P5, PT, R231, R2, RZ ;  /* 0x00000002e7e67210 */ /* 0x000fc60007fbe0ff */
[----:B------:R-:W2:Y:S01]  /*31b0*/  @P1 LDG.E.U16 R51, desc[UR8][R238.64] ;  /* 0x00000008ee331981 */ /* 0x000ea2000c1e1500 */
[----:B------:R-:W-:-:S03]  /*31c0*/  LEA.HI.X.SX32 R219, R103, R3, 0x1, P4 ;  /* 0x0000000367db7211 */ /* 0x000fc600020f0eff */
[----:B------:R-:W2:Y:S01]  /*31d0*/  @P1 LDG.E.U16 R52, desc[UR8][R220.64] ;  /* 0x00000008dc341981 */ /* 0x000ea2000c1e1500 */
[-C--:B------:R-:W-:Y:S02]  /*31e0*/  LEA.HI.X.SX32 R231, R109, R3.reuse, 0x1, P5 ;  /* 0x000000036de77211 */ /* 0x080fe400028f0eff */
[----:B------:R-:W-:Y:S01]  /*31f0*/  IADD3 R216, P5, PT, R217, R2, RZ ;  /* 0x00000002d9d87210 */ /* 0x000fe20007fbe0ff */
[----:B------:R-:W2:Y:S04]  /*3200*/  @P1 LDG.E.U16 R43, desc[UR8][R204.64] ;  /* 0x00000008cc2b1981 */ /* 0x000ea8000c1e1500 */
[----:B------:R-:W2:Y:S01]  /*3210*/  @P1 LDG.E.U16 R44, desc[UR8][R236.64] ;  /* 0x00000008ec2c1981 */ /* 0x000ea2000c1e1500 */
[----:B------:R-:W-:-:S03]  /*3220*/  LEA.HI.X.SX32 R217, R97, R3, 0x1, P5 ;  /* 0x0000000361d97211 */ /* 0x000fc600028f0eff */
[----:B------:R-:W2:Y:S01]  /*3230*/  @P1 LDG.E.U16 R45, desc[UR8][R218.64] ;  /* 0x00000008da2d1981 */ /* 0x000ea2000c1e1500 */
[----:B------:R-:W-:-:S03]  /*3240*/  IADD3 R214, P2, PT, R215, R2, RZ ;  /* 0x00000002d7d67210 */ /* 0x000fc60007f5e0ff */
[----:B------:R-:W2:Y:S01]  /*3250*/  @P1 LDG.E.U16 R12, desc[UR8][R122.64] ;  /* 0x000000087a0c1981 */ /* 0x000ea2000c1e1500 */
[----:B------:R-:W-:-:S03]  /*3260*/  IADD3 R212, P3, PT, R213, R2, RZ ;  /* 0x00000002d5d47210 */ /* 0x000fc60007f7e0ff */
[----:B------:R-:W2:Y:S04]  /*3270*/  @P1 LDG.E.U16 R13, desc[UR8][R250.64] ;  /* 0x00000008fa0d1981 */ /* 0x000ea8000c1e1500 */
[----:B------:R-:W2:Y:S01]  /*3280*/  @P1 LDG.E.U16 R14, desc[UR8][R234.64] ;  /* 0x00000008ea0e1981 */ /* 0x000ea2000c1e1500 */
[----:B------:R-:W-:-:S03]  /*3290*/  LEA.HI.X.SX32 R215, R95, R3, 0x1, P2 ;  /* 0x000000035fd77211 */ /* 0x000fc600010f0eff */
[----:B------:R-:W2:Y:S01]  /*32a0*/  @P1 LDG.E.U16 R15, desc[UR8][R216.64] ;  /* 0x00000008d80f1981 */ /* 0x000ea2000c1e1500 */
[----:B------:R-:W-:-:S03]  /*32b0*/  LEA.HI.X.SX32 R213, R91, R3, 0x1, P3 ;  /* 0x000000035bd57211 */ /* 0x000fc600018f0eff */
[----:B------:R-:W2:Y:S04]  /*32c0*/  @P1 LDG.E.U16 R19, desc[UR8][R118.64] ;  /* 0x0000000876131981 */ /* 0x000ea8000c1e1500 */
        /* <DEDUP_REMOVED lines=10> */
[----:B------:R-:W2:Y:S01]  /*3370*/  @P1 LDG.E.U16 R33, desc[UR8][R212.64] ;  /* 0x00000008d4211981 */ /* 0x000ea2000c1e1500 */
[----:B------:R-:W-:-:S03]  /*3380*/  IMAD R87, R79, 0x7, RZ ;  /* 0x000000074f577824 */ /* 0x000fc600078e02ff */
[----:B------:R-:W-:Y:S01]  /*3390*/  STL.64 [R1+0xb0], R128 ;  /* 0x0000b08001007387 */ /* 0x000fe20000100a00 */
[----:B------:R-:W-:-:S03]  /*33a0*/  IMAD R85, R79, 0xf, RZ ;  /* 0x0000000f4f557824 */ /* 0x000fc600078e02ff */
[----:B------:R-:W-:Y:S01]  /*33b0*/  STL.64 [R1+0xa0], R114 ;  /* 0x0000a07201007387 */ /* 0x000fe20000100a00 */
[----:B------:R-:W-:Y:S01]  /*33c0*/  IMAD R83, R79, 0x17, RZ ;  /* 0x000000174f537824 */ /* 0x000fe200078e02ff */
[-C--:B------:R-:W-:Y:S01]  /*33d0*/  IADD3 R142, P4, PT, R101, R2.reuse, RZ ;  /* 0x00000002658e7210 */ /* 0x080fe20007f9e0ff */
[C---:B------:R-:W-:Y:S01]  /*33e0*/  IMAD R81, R79.reuse, 0x1f, RZ ;  /* 0x0000001f4f517824 */ /* 0x040fe200078e02ff */
[----:B------:R-:W-:Y:S01]  /*33f0*/  STL.64 [R1+0x98], R178 ;  /* 0x000098b201007387 */ /* 0x000fe20000100a00 */
[----:B------:R-:W-:Y:S01]  /*3400*/  IMAD R89, R79, 0x4e, RZ ;  /* 0x0000004e4f597824 */ /* 0x000fe200078e02ff */
[-C--:B------:R-:W-:Y:S01]  /*3410*/  IADD3 R198, P5, PT, R99, R2.reuse, RZ ;  /* 0x0000000263c67210 */ /* 0x080fe20007fbe0ff */
[C---:B------:R-:W-:Y:S01]  /*3420*/  IMAD R245, R79.reuse, 0x5e, RZ ;  /* 0x0000005e4ff57824 */ /* 0x040fe200078e02ff */
[----:B------:R0:W-:Y:S01]  /*3430*/  STL.64 [R1+0x80], R226 ;  /* 0x000080e201007387 */ /* 0x0001e20000100a00 */
[----:B------:R-:W-:Y:S01]  /*3440*/  IMAD R229, R79, 0x6e, RZ ;  /* 0x0000006e4fe57824 */ /* 0x000fe200078e02ff */
[-C--:B------:R-:W-:Y:S01]  /*3450*/  IADD3 R208, P3, PT, R91, R2.reuse, RZ ;  /* 0x000000025bd07210 */ /* 0x080fe20007f7e0ff */
[----:B------:R-:W-:Y:S01]  /*3460*/  IMAD R211, R79, 0x7e, RZ ;  /* 0x0000007e4fd37824 */ /* 0x000fe200078e02ff */
[-C--:B------:R-:W-:Y:S01]  /*3470*/  LEA.HI.X.SX32 R143, R87, R3.reuse, 0x1, P4 ;  /* 0x00000003578f7211 */ /* 0x080fe200020f0eff */
[----:B------:R-:W-:Y:S01]  /*3480*/  IMAD R73, R79, 0x27, RZ ;  /* 0x000000274f497824 */ /* 0x000fe200078e02ff */
[-C--:B------:R-:W-:Y:S01]  /*3490*/  LEA.HI.X.SX32 R199, R85, R3.reuse, 0x1, P5 ;  /* 0x0000000355c77211 */ /* 0x080fe200028f0eff */
[----:B------:R-:W-:Y:S01]  /*34a0*/  IMAD R75, R79, 0x2f, RZ ;  /* 0x0000002f4f4b7824 */ /* 0x000fe200078e02ff */
[----:B------:R-:W-:Y:S01]  /*34b0*/  LEA.HI.X.SX32 R209, R81, R3, 0x1, P3 ;  /* 0x0000000351d17211 */ /* 0x000fe200018f0eff */
[----:B------:R-:W-:Y:S01]  /*34c0*/  IMAD R77, R79, 0x37, RZ ;  /* 0x000000374f4d7824 */ /* 0x000fe200078e02ff */
[-C--:B0-----:R-:W-:Y:S01]  /*34d0*/  IADD3 R226, P2, PT, R93, R2.reuse, RZ ;  /* 0x000000025de27210 */ /* 0x081fe20007f5e0ff */
[----:B------:R-:W-:Y:S01]  /*34e0*/  IMAD R79, R79, 0x3f, RZ ;  /* 0x0000003f4f4f7824 */ /* 0x000fe200078e02ff */
[----:B------:R-:W-:-:S02]  /*34f0*/  IADD3 R206, P4, PT, R89, R2, RZ ;  /* 0x0000000259ce7210 */ /* 0x000fc40007f9e0ff */
[----:B------:R-:W-:Y:S02]  /*3500*/  LEA.HI.X.SX32 R227, R83, R3, 0x1, P2 ;  /* 0x0000000353e37211 */ /* 0x000fe400010f0eff */
[-C--:B------:R-:W-:Y:S02]  /*3510*/  IADD3 R244, P5, PT, R245, R2.reuse, RZ ;  /* 0x00000002f5f47210 */ /* 0x080fe40007fbe0ff */
[-C--:B------:R-:W-:Y:S02]  /*3520*/  IADD3 R228, P2, PT, R229, R2.reuse, RZ ;  /* 0x00000002e5e47210 */ /* 0x080fe40007f5e0ff */
[----:B------:R-:W-:Y:S02]  /*3530*/  IADD3 R210, P3, PT, R211, R2, RZ ;  /* 0x00000002d3d27210 */ /* 0x000fe40007f7e0ff */
[----:B------:R-:W-:Y:S02]  /*3540*/  PRMT R34, RZ, 0x7610, R34 ;  /* 0x00007610ff227816 */ /* 0x000fe40000000022 */
[----:B------:R-:W-:-:S02]  /*3550*/  PRMT R35, RZ, 0x7610, R35 ;  /* 0x00007610ff237816 */ /* 0x000fc40000000023 */
[----:B------:R-:W-:Y:S02]  /*3560*/  PRMT R36, RZ, 0x7610, R36 ;  /* 0x00007610ff247816 */ /* 0x000fe40000000024 */
[----:B------:R-:W-:Y:S01]  /*3570*/  PRMT R37, RZ, 0x7610, R37 ;  /* 0x00007610ff257816 */ /* 0x000fe20000000025 */
[----:B------:R-:W2:Y:S01]  /*3580*/  @P1 LDG.E.U16 R34, desc[UR8][R142.64] ;  /* 0x000000088e221981 */ /* 0x000ea2000c1e1500 */
[----:B------:R-:W-:Y:S02]  /*3590*/  PRMT R38, RZ, 0x7610, R38 ;  /* 0x00007610ff267816 */ /* 0x000fe40000000026 */
[----:B------:R-:W-:Y:S01]  /*35a0*/  PRMT R39, RZ, 0x7610, R39 ;  /* 0x00007610ff277816 */ /* 0x000fe20000000027 */
[----:B------:R-:W2:Y:S01]  /*35b0*/  @P1 LDG.E.U16 R35, desc[UR8][R198.64] ;  /* 0x00000008c6231981 */ /* 0x000ea2000c1e1500 */
[----:B------:R-:W-:Y:S02]  /*35c0*/  PRMT R40, RZ, 0x7610, R40 ;  /* 0x00007610ff287816 */ /* 0x000fe40000000028 */
[----:B------:R-:W-:Y:S01]  /*35d0*/  PRMT R41, RZ, 0x7610, R41 ;  /* 0x00007610ff297816 */ /* 0x000fe20000000029 */
[----:B------:R-:W2:Y:S01]  /*35e0*/  @P1 LDG.E.U16 R36, desc[UR8][R226.64] ;  /* 0x00000008e2241981 */ /* 0x000ea2000c1e1500 */
[----:B------:R-:W-:-:S02]  /*35f0*/  LEA.HI.X.SX32 R207, R73, R3, 0x1, P4 ;  /* 0x0000000349cf7211 */ /* 0x000fc400020f0eff */
[-C--:B------:R-:W-:Y:S01]  /*3600*/  LEA.HI.X.SX32 R245, R75, R3.reuse, 0x1, P5 ;  /* 0x000000034bf57211 */ /* 0x080fe200028f0eff */
[----:B------:R-:W2:Y:S01]  /*3610*/  @P1 LDG.E.U16 R37, desc[UR8][R208.64] ;  /* 0x00000008d0251981 */ /* 0x000ea2000c1e1500 */
[-C--:B------:R-:W-:Y:S02]  /*3620*/  LEA.HI.X.SX32 R229, R77, R3.reuse, 0x1, P2 ;  /* 0x000000034de57211 */ /* 0x080fe400010f0eff */
[----:B------:R-:W-:Y:S01]  /*3630*/  LEA.HI.X.SX32 R211, R79, R3, 0x1, P3 ;  /* 0x000000034fd37211 */ /* 0x000fe200018f0eff */
[----:B------:R-:W2:Y:S04]  /*3640*/  @P1 LDG.E.U16 R38, desc[UR8][R206.64] ;  /* 0x00000008ce261981 */ /* 0x000ea8000c1e1500 */
[----:B------:R-:W2:Y:S04]  /*3650*/  @P1 LDG.E.U16 R39, desc[UR8][R244.64] ;  /* 0x00000008f4271981 */ /* 0x000ea8000c1e1500 */
[----:B------:R-:W2:Y:S04]  /*3660*/  @P1 LDG.E.U16 R40, desc[UR8][R228.64] ;  /* 0x00000008e4281981 */ /* 0x000ea8000c1e1500 */
[----:B------:R-:W2:Y:S01]  /*3670*/  @P1 LDG.E.U16 R41, desc[UR8][R210.64] ;  /* 0x00000008d2291981 */ /* 0x000ea2000c1e1500 */
[----:B------:R-:W-:-:S02]  /*3680*/  LOP3.LUT R68, R84, 0xc0, RZ, 0xc0, !PT ;  /* 0x000000c054447812 */ /* 0x000fc400078ec0ff */
[----:B------:R-:W-:Y:S01]  /*3690*/  LOP3.LUT R73, R84, 0x3f, RZ, 0xc0, !PT ;  /* 0x0000003f54497812 */ /* 0x000fe200078ec0ff */
[----:B------:R-:W-:-:S04]  /*36a0*/  @!UP0 UIADD3 UR14, UPT, UPT, -UR12, 0x100000, URZ ;  /* 0x001000000c0e8890 */ /* 0x000fc8000fffe1ff */
[----:B------:R-:W-:Y:S02]  /*36b0*/  @!UP0 USHF.L.U32 UR15, UR14, 0xb, URZ ;  /* 0x0000000b0e0f8899 */ /* 0x000fe400080006ff */
[----:B------:R-:W-:Y:S01]  /*36c0*/  @!UP0 USHF.L.U32 UR14, UR14, 0x1, URZ ;  /* 0x000000010e0e8899 */ /* 0x000fe200080006ff */
[----:B------:R-:W-:Y:S01]  /*36d0*/  IMAD R68, R68, 0x40, R73 ;  /* 0x0000004044447824 */ /* 0x000fe200078e0249 */
[----:B------:R-:W-:-:S03]  /*36e0*/  VOTEU.ALL UP1, P0 ;  /* 0x0000000000ff7886 */ /* 0x000fc60000020000 */
[----:B------:R-:W-:-:S05]  /*36f0*/  IMAD.SHL.U32 R68, R68, 0x2, RZ ;  /* 0x0000000244447824 */ /* 0x000fca00078e00ff */
[C---:B------:R-:W-:Y:S02]  /*3700*/  LOP3.LUT R75, R68.reuse, 0x10, RZ, 0x3c, !PT ;  /* 0x00000010444b7812 */ /* 0x040fe400078e3cff */
[----:B------:R0:W1:Y:S01]  /*3710*/  @!UP1 SYNCS.EXCH.64 URZ, [UR4+0x20008], UR14 ;  /* 0x0200080e04ff95b2 */ /* 0x0000620008000100 */
[----:B---3--:R3:W-:Y:S04]  /*3720*/  STS.U16 [R68+UR4+0x8800], R5 ;  /* 0x0088000544007988 */ /* 0x0087e80008000404 */
[----:B------:R-:W-:Y:S04]  /*3730*/  STS.U16 [R68+UR4+0x8400], R9 ;  /* 0x0084000944007988 */ /* 0x000fe80008000404 */
[----:B------:R-:W-:Y:S04]  /*3740*/  STS.U16 [R68+UR4+0x9000], R11 ;  /* 0x0090000b44007988 */ /* 0x000fe80008000404 */
[----:B------:R-:W-:Y:S04]  /*3750*/  STS.U16 [R68+UR4+0x8000], R7 ;  /* 0x0080000744007988 */ /* 0x000fe80008000404 */
[----:B------:R-:W-:Y:S04]  /*3760*/  STS.U16 [R68+UR4+0x9800], R69 ;  /* 0x0098004544007988 */ /* 0x000fe80008000404 */
[----:B------:R-:W-:Y:S01]  /*3770*/  STS.U16 [R68+UR4+0x9c00], R71 ;  /* 0x009c004744007988 */ /* 0x000fe20008000404 */
[C---:B------:R-:W-:Y:S01]  /*3780*/  LOP3.LUT R74, R68.reuse, 0x20, RZ, 0x3c, !PT ;  /* 0x00000020444a7812 */ /* 0x040fe200078e3cff */
[----:B------:R-:W-:Y:S01]  /*3790*/  UIADD3 UR74, UPT, UPT, UR5, 0x100000, URZ ;  /* 0x00100000054a7890 */ /* 0x000fe2000fffe0ff */
[----:B---3--:R-:W-:Y:S01]  /*37a0*/  LOP3.LUT R5, R68, 0x30, RZ, 0x3c, !PT ;  /* 0x0000003044057812 */ /* 0x008fe200078e3cff */
[----:B----4-:R-:W-:Y:S04]  /*37b0*/  STS.U16 [R68+UR4+0x8c00], R65 ;  /* 0x008c004144007988 */ /* 0x010fe80008000404 */
[----:B------:R-:W-:-:S05]  /*37c0*/  VIADD R70, R20, UR74 ;  /* 0x0000004a14467c36 */ /* 0x000fca0008000000 */
[----:B------:R-:W-:Y:S01]  /*37d0*/  R2UR UR11, R70 ;  /* 0x00000000460b72ca */ /* 0x000fe200000e0000 */
[----:B------:R-:W-:Y:S04]  /*37e0*/  STL.64 [R1+0x78], R138 ;  /* 0x0000788a01007387 */ /* 0x000fe80000100a00 */
[----:B------:R-:W-:Y:S04]  /*37f0*/  STL.64 [R1+0x70], R124 ;  /* 0x0000707c01007387 */ /* 0x000fe80000100a00 */
[----:B------:R-:W-:Y:S04]  /*3800*/  STL.64 [R1+0x60], R118 ;  /* 0x0000607601007387 */ /* 0x000fe80000100a00 */
[----:B------:R-:W-:Y:S04]  /*3810*/  STL.64 [R1+0x58], R166 ;  /* 0x000058a601007387 */ /* 0x000fe80000100a00 */
[----:B--2---:R-:W-:Y:S04]  /*3820*/  STS.U16 [R68+UR4+0x9400], R67 ;  /* 0x0094004344007988 */ /* 0x004fe80008000404 */
        /* <DEDUP_REMOVED lines=16> */
[----:B--2---:R-:W-:-:S03]  /*3930*/  LOP3.LUT R6, R68, 0x40, RZ, 0x3c, !PT ;  /* 0x0000004044067812 */ /* 0x004fc600078e3cff */
[----:B------:R-:W-:Y:S04]  /*3940*/  STS.U16 [R5+UR4+0x8180], R53 ;  /* 0x0081803505007988 */ /* 0x000fe80008000404 */
[----:B------:R-:W-:Y:S04]  /*3950*/  STS.U16 [R5+UR4+0x8580], R54 ;  /* 0x0085803605007988 */ /* 0x000fe80008000404 */
[----:B------:R-:W-:Y:S04]  /*3960*/  STS.U16 [R5+UR4+0x8980], R55 ;  /* 0x0089803705007988 */ /* 0x000fe80008000404 */
[----:B------:R-:W-:Y:S04]  /*3970*/  STS.U16 [R5+UR4+0x8d80], R56 ;  /* 0x008d803805007988 */ /* 0x000fe80008000404 */
[----:B------:R2:W-:Y:S04]  /*3980*/  STS.U16 [R5+UR4+0x9180], R42 ;  /* 0x0091802a05007988 */ /* 0x0005e80008000404 */
[----:B------:R-:W-:Y:S04]  /*3990*/  STS.U16 [R5+UR4+0x9580], R43 ;  /* 0x0095802b05007988 */ /* 0x000fe80008000404 */
[----:B------:R-:W-:Y:S01]  /*39a0*/  STS.U16 [R5+UR4+0x9980], R44 ;  /* 0x0099802c05007988 */ /* 0x000fe20008000404 */
[----:B------:R-:W-:Y:S01]  /*39b0*/  ULEA UR11, UR10, UR11, 0x3 ;  /* 0x0000000b0a0b7291 */ /* 0x000fe2000f8e18ff */
[----:B--2---:R-:W2:Y:S02]  /*39c0*/  LDC R42, c[0x0][0x3a8] ;  /* 0x0000ea00ff2a7b82 */ /* 0x004ea40000000800 */
[----:B------:R3:W-:Y:S04]  /*39d0*/  STS.U16 [R5+UR4+0x9d80], R45 ;  /* 0x009d802d05007988 */ /* 0x0007e80008000404 */
[----:B------:R4:W-:Y:S04]  /*39e0*/  STS.U16 [R6+UR4+0x8200], R4 ;  /* 0x0082000406007988 */ /* 0x0009e80008000404 */
[----:B------:R-:W-:Y:S01]  /*39f0*/  STS.U16 [R6+UR4+0x8600], R46 ;  /* 0x0086002e06007988 */ /* 0x000fe20008000404 */
[----:B---3--:R-:W-:-:S03]  /*3a00*/  LOP3.LUT R5, R68, 0x50, RZ, 0x3c, !PT ;  /* 0x0000005044057812 */ /* 0x008fc600078e3cff */
[----:B------:R-:W-:Y:S04]  /*3a10*/  STS.U16 [R6+UR4+0x8a00], R47 ;  /* 0x008a002f06007988 */ /* 0x000fe80008000404 */
[----:B------:R-:W-:Y:S04]  /*3a20*/  STS.U16 [R6+UR4+0x8e00], R48 ;  /* 0x008e003006007988 */ /* 0x000fe80008000404 */
[----:B------:R-:W-:Y:S04]  /*3a30*/  STS.U16 [R6+UR4+0x9200], R12 ;  /* 0x0092000c06007988 */ /* 0x000fe80008000404 */
[----:B------:R-:W-:Y:S04]  /*3a40*/  STS.U16 [R6+UR4+0x9600], R13 ;  /* 0x0096000d06007988 */ /* 0x000fe80008000404 */
[----:B------:R-:W-:Y:S04]  /*3a50*/  STS.U16 [R6+UR4+0x9a00], R14 ;  /* 0x009a000e06007988 */ /* 0x000fe80008000404 */
[----:B------:R-:W-:Y:S01]  /*3a60*/  STS.U16 [R6+UR4+0x9e00], R15 ;  /* 0x009e000f06007988 */ /* 0x000fe20008000404 */
[----:B----4-:R-:W-:-:S03]  /*3a70*/  LOP3.LUT R4, R68, 0x60, RZ, 0x3c, !PT ;  /* 0x0000006044047812 */ /* 0x010fc600078e3cff */
[----:B------:R-:W-:Y:S04]  /*3a80*/  STS.U16 [R5+UR4+0x8280], R16 ;  /* 0x0082801005007988 */ /* 0x000fe80008000404 */
[----:B------:R-:W-:Y:S04]  /*3a90*/  STL [R1+0x4c], R135 ;  /* 0x00004c8701007387 */ /* 0x000fe80000100800 */
[----:B------:R-:W-:Y:S04]  /*3aa0*/  STS.U16 [R5+UR4+0x8680], R17 ;  /* 0x0086801105007988 */ /* 0x000fe80008000404 */
[----:B------:R-:W-:Y:S04]  /*3ab0*/  STL.64 [R1+0x40], R190 ;  /* 0x000040be01007387 */ /* 0x000fe80000100a00 */
        /* <DEDUP_REMOVED lines=11> */
[----:B------:R-:W-:Y:S04]  /*3b70*/  STL.64 [R1], R204 ;  /* 0x000000cc01007387 */ /* 0x000fe80000100a00 */
        /* <DEDUP_REMOVED lines=8> */
[----:B------:R0:W-:Y:S04]  /*3c00*/  STL.64 [R1+0x100], R142 ;  /* 0x0001008e01007387 */ /* 0x0001e80000100a00 */
[----:B------:R0:W-:Y:S01]  /*3c10*/  STL.64 [R1+0xc8], R198 ;  /* 0x0000c8c601007387 */ /* 0x0001e20000100a00 */
[----:B---3--:R-:W-:-:S03]  /*3c20*/  IMAD.U32 R4, RZ, RZ, UR11 ;  /* 0x0000000bff047e24 */ /* 0x008fc6000f8e00ff */
[----:B------:R0:W-:Y:S04]  /*3c30*/  STL.64 [R1+0x90], R226 ;  /* 0x000090e201007387 */ /* 0x0001e80000100a00 */
[----:B------:R0:W-:Y:S04]  /*3c40*/  STL.64 [R1+0x50], R208 ;  /* 0x000050d001007387 */ /* 0x0001e80000100a00 */
[----:B------:R0:W-:Y:S04]  /*3c50*/  STL.64 [R1+0x20], R206 ;  /* 0x000020ce01007387 */ /* 0x0001e80000100a00 */
[----:B------:R0:W-:Y:S01]  /*3c60*/  STL [R1+0x13c], R4 ;  /* 0x00013c0401007387 */ /* 0x0001e20000100800 */
[----:B------:R-:W-:-:S04]  /*3c70*/  @!UP0 UIADD3 UR12, UPT, UPT, -UR12, 0x100000, URZ ;  /* 0x001000000c0c8890 */ /* 0x000fc8000fffe1ff */
[----:B------:R-:W-:Y:S02]  /*3c80*/  @!UP0 USHF.L.U32 UR13, UR12, 0xb, URZ ;  /* 0x0000000b0c0d8899 */ /* 0x000fe400080006ff */
[----:B------:R-:W-:Y:S01]  /*3c90*/  @!UP0 USHF.L.U32 UR12, UR12, 0x1, URZ ;  /* 0x000000010c0c8899 */ /* 0x000fe200080006ff */
[----:B------:R-:W-:Y:S02]  /*3ca0*/  ISETP.EQ.U32.AND P5, PT, R82, RZ, P1 ;  /* 0x000000ff5200720c */ /* 0x000fe40000fa2070 */
[----:B------:R-:W-:Y:S01]  /*3cb0*/  LOP3.LUT R5, R68, 0x70, RZ, 0x3c, !PT ;  /* 0x0000007044057812 */ /* 0x000fe200078e3cff */
[----:B------:R-:W-:-:S04]  /*3cc0*/  VOTEU.ALL UP1, P0 ;  /* 0x0000000000ff7886 */ /* 0x000fc80000020000 */
[----:B------:R0:W-:Y:S04]  /*3cd0*/  STS.U16 [R5+UR4+0x8380], R34 ;  /* 0x0083802205007988 */ /* 0x0001e80008000404 */
[----:B------:R0:W-:Y:S04]  /*3ce0*/  STS.U16 [R5+UR4+0x8780], R35 ;  /* 0x0087802305007988 */ /* 0x0001e80008000404 */
[----:B------:R0:W-:Y:S04]  /*3cf0*/  STS.U16 [R5+UR4+0x8b80], R36 ;  /* 0x008b802405007988 */ /* 0x0001e80008000404 */
[----:B------:R0:W-:Y:S04]  /*3d00*/  STS.U16 [R5+UR4+0x8f80], R37 ;  /* 0x008f802505007988 */ /* 0x0001e80008000404 */
[----:B------:R0:W-:Y:S04]  /*3d10*/  STS.U16 [R5+UR4+0x9380], R38 ;  /* 0x0093802605007988 */ /* 0x0001e80008000404 */
[----:B------:R0:W-:Y:S04]  /*3d20*/  STS.U16 [R5+UR4+0x9780], R39 ;  /* 0x0097802705007988 */ /* 0x0001e80008000404 */
[----:B------:R0:W-:Y:S04]  /*3d30*/  STS.U16 [R5+UR4+0x9b80], R40 ;  /* 0x009b802805007988 */ /* 0x0001e80008000404 */
[----:B------:R0:W-:Y:S01]  /*3d40*/  STS.U16 [R5+UR4+0x9f80], R41 ;  /* 0x009f802905007988 */ /* 0x0001e20008000404 */
[----:B-1----:R1:W-:Y:S06]  /*3d50*/  MEMBAR.ALL.CTA ;  /* 0x0000000000007992 */ /* 0x0023ec0000008000 */
[----:B-1----:R-:W-:Y:S04]  /*3d60*/  FENCE.VIEW.ASYNC.S ;  /* 0x00000000000073c6 */ /* 0x002fe80000000000 */
[----:B------:R-:W1:Y:S02]  /*3d70*/  FENCE.VIEW.ASYNC.S ;  /* 0x00000000000073c6 */ /* 0x000e640000000000 */
[----:B-1----:R0:W1:Y:S01]  /*3d80*/  @!UP1 SYNCS.EXCH.64 URZ, [UR4+0x10000], UR12 ;  /* 0x0100000c04ff95b2 */ /* 0x0020620008000100 */
[----:B------:R-:W-:Y:S01]  /*3d90*/  VIADD R160, R72, 0x10000 ;  /* 0x0001000048a07836 */ /* 0x000fe20000000000 */
[----:B-1----:R-:W-:Y:S06]  /*3da0*/  BAR.SYNC.DEFER_BLOCKING 0x0 ;  /* 0x0000000000007b1d */ /* 0x002fec0000010000 */
[----:B0-2---:R-:W-:Y:S05]  /*3db0*/  @!P5 BRA `(.L_x_6) ;  /* 0x0000000400acd947 */ /* 0x005fea0003800000 */
[----:B------:R-:W-:Y:S01]  /*3dc0*/  IMAD.U32 R4, RZ, RZ, UR4 ;  /* 0x00000004ff047e24 */ /* 0x000fe2000f8e00ff */
[----:B------:R-:W-:Y:S01]  /*3dd0*/  ELECT P2, URZ, PT ;  /* 0x0000000000ff782f */ /* 0x000fe20003840000 */
[----:B------:R-:W-:Y:S01]  /*3de0*/  VIADD R5, R72, 0x8000 ;  /* 0x0000800048057836 */ /* 0x000fe20000000000 */
[----:B------:R-:W-:Y:S01]  /*3df0*/  CS2R R6, SRZ ;  /* 0x0000000000067805 */ /* 0x000fe2000001ff00 */
[----:B------:R-:W-:Y:S01]  /*3e00*/  UMOV UR18, 0x0 ;  /* 0x0000000000127882 */ /* 0x000fe20000000000 */
[----:B------:R-:W-:Y:S01]  /*3e10*/  SHF.R.U32.HI R4, RZ, 0x4, R4 ;  /* 0x00000004ff047819 */ /* 0x000fe20000011604 */
[----:B------:R-:W-:Y:S01]  /*3e20*/  UMOV UR19, 0x4108490 ;  /* 0x0410849000137882 */ /* 0x000fe20000000000 */
[----:B------:R-:W-:Y:S01]  /*3e30*/  SHF.R.U32.HI R5, RZ, 0x4, R5 ;  /* 0x00000004ff057819 */ /* 0x000fe20000011605 */
[----:B------:R-:W-:Y:S01]  /*3e40*/  UMOV UR44, 0x0 ;  /* 0x00000000002c7882 */ /* 0x000fe20000000000 */
[----:B------:R-:W-:Y:S01]  /*3e50*/  SGXT.U32 R4, R4, 0xe ;  /* 0x0000000e0404781a */ /* 0x000fe20000000000 */
[----:B------:R-:W-:Y:S01]  /*3e60*/  UMOV UR45, 0x4108490 ;  /* 0x04108490002d7882 */ /* 0x000fe20000000000 */
[----:B------:R-:W-:Y:S01]  /*3e70*/  SGXT.U32 R5, R5, 0xe ;  /* 0x0000000e0505781a */ /* 0x000fe20000000000 */
[----:B------:R-:W-:Y:S01]  /*3e80*/  IMAD.MOV.U32 R161, RZ, RZ, RZ ;  /* 0x000000ffffa17224 */ /* 0x000fe200078e00ff */
[C---:B------:R-:W-:Y:S01]  /*3e90*/  R2UR UR11, R4.reuse ;  /* 0x00000000040b72ca */ /* 0x040fe200000e0000 */
[----:B------:R-:W-:Y:S01]  /*3ea0*/  @P2 IMAD.MOV.U32 R11, RZ, RZ, 0x40004040 ;  /* 0x40004040ff0b2424 */ /* 0x000fe200078e00ff */
[C---:B------:R-:W-:Y:S01]  /*3eb0*/  R2UR UR16, R5.reuse ;  /* 0x00000000051072ca */ /* 0x040fe200000e0000 */
[----:B------:R-:W-:Y:S01]  /*3ec0*/  UMOV UR64, 0x0 ;  /* 0x0000000000407882 */ /* 0x000fe20000000000 */
[----:B------:R-:W-:Y:S01]  /*3ed0*/  IADD3 R4, P3, PT, R4, 0x80, RZ ;  /* 0x0000008004047810 */ /* 0x000fe20007f7e0ff */
[----:B------:R-:W-:Y:S01]  /*3ee0*/  UMOV UR65, 0x4108490 ;  /* 0x0410849000417882 */ /* 0x000fe20000000000 */
[----:B------:R-:W-:Y:S01]  /*3ef0*/  IADD3 R8, P4, PT, R5, 0x2, RZ ;  /* 0x0000000205087810 */ /* 0x000fe20007f9e0ff */
[----:B------:R-:W-:Y:S01]  /*3f00*/  @P2 IMAD.MOV.U32 R5, RZ, RZ, 0x40004040 ;  /* 0x40004040ff052424 */ /* 0x000fe200078e00ff */
[----:B------:R-:W-:Y:S01]  /*3f10*/  R2UR UR12, R4 ;  /* 0x00000000040c72ca */ /* 0x000fe200000e0000 */
[----:B------:R-:W-:Y:S01]  /*3f20*/  UMOV UR56, 0x0 ;  /* 0x0000000000387882 */ /* 0x000fe20000000000 */
[----:B------:R-:W-:Y:S01]  /*3f30*/  IADD3.X R6, PT, PT, R6, 0x40004040, RZ, P3, !PT ;  /* 0x4000404006067810 */ /* 0x000fe20001ffe4ff */
[----:B------:R-:W-:Y:S01]  /*3f40*/  UMOV UR57, 0x4108490 ;  /* 0x0410849000397882 */ /* 0x000fe20000000000 */
[----:B------:R-:W-:Y:S01]  /*3f50*/  IADD3.X R7, PT, PT, R7, 0x40004040, RZ, P4, !PT ;  /* 0x4000404007077810 */ /* 0x000fe200027fe4ff */
[----:B------:R-:W-:Y:S01]  /*3f60*/  IMAD.U32 R10, RZ, RZ, UR11 ;  /* 0x0000000bff0a7e24 */ /* 0x000fe2000f8e00ff */
[----:B------:R-:W-:Y:S01]  /*3f70*/  R2UR UR14, R8 ;  /* 0x00000000080e72ca */ /* 0x000fe200000e0000 */
[----:B------:R-:W-:Y:S01]  /*3f80*/  IMAD.U32 R4, RZ, RZ, UR16 ;  /* 0x00000010ff047e24 */ /* 0x000fe2000f8e00ff */
[----:B------:R-:W-:Y:S01]  /*3f90*/  R2UR UR13, R6 ;  /* 0x00000000060d72ca */ /* 0x000fe200000e0000 */
[----:B------:R-:W-:Y:S01]  /*3fa0*/  UMOV UR38, 0x0 ;  /* 0x0000000000267882 */ /* 0x000fe20000000000 */
[----:B------:R-:W-:Y:S01]  /*3fb0*/  R2UR UR15, R7 ;  /* 0x00000000070f72ca */ /* 0x000fe200000e0000 */
[----:B------:R-:W-:Y:S01]  /*3fc0*/  UMOV UR39, 0x4108490 ;  /* 0x0410849000277882 */ /* 0x000fe20000000000 */
[----:B------:R-:W-:Y:S01]  /*3fd0*/  @P2 R2UR UR22, R10 ;  /* 0x000000000a1622ca */ /* 0x000fe200000e0000 */
[----:B------:R-:W-:Y:S01]  /*3fe0*/  UMOV UR52, 0x0 ;  /* 0x0000000000347882 */ /* 0x000fe20000000000 */
[----:B------:R-:W-:Y:S01]  /*3ff0*/  @P2 R2UR UR23, R11 ;  /* 0x000000000b1722ca */ /* 0x000fe200000e0000 */
[----:B------:R-:W-:Y:S01]  /*4000*/  UMOV UR53, 0x4108490 ;  /* 0x0410849000357882 */ /* 0x000fe20000000000 */
[----:B------:R-:W-:Y:S01]  /*4010*/  @P2 R2UR UR62, R4 ;  /* 0x00000000043e22ca */ /* 0x000fe200000e0000 */
[----:B------:R-:W-:Y:S01]  /*4020*/  UMOV UR46, 0x0 ;  /* 0x00000000002e7882 */ /* 0x000fe20000000000 */
[----:B------:R-:W-:Y:S01]  /*4030*/  @P2 R2UR UR63, R5 ;  /* 0x00000000053f22ca */ /* 0x000fe200000e0000 */
[----:B------:R-:W-:Y:S01]  /*4040*/  UMOV UR47, 0x4108490 ;  /* 0x04108490002f7882 */ /* 0x000fe20000000000 */
[----:B------:R-:W-:Y:S01]  /*4050*/  @P2 MOV R4, R160 ;  /* 0x000000a000042202 */ /* 0x000fe20000000f00 */
[----:B------:R-:W-:-:S02]  /*4060*/  UIADD3.64 UR66, UPT, UPT, UR12, 0x80, URZ ;  /* 0x000000800c427897 */ /* 0x000fc4000fffe0ff */
[----:B------:R-:W-:Y:S01]  /*4070*/  UIADD3.64 UR68, UPT, UPT, UR14, 0x2, URZ ;  /* 0x000000020e447897 */ /* 0x000fe2000fffe0ff */
[----:B------:R-:W-:Y:S01]  /*4080*/  @P2 R2UR UR11, R4 ;  /* 0x00000000040b22ca */ /* 0x000fe200000e0000 */
[----:B------:R-:W-:Y:S02]  /*4090*/  UIADD3.64 UR60, UPT, UPT, UR12, 0x100, URZ ;  /* 0x000001000c3c7897 */ /* 0x000fe4000fffe0ff */
[----:B------:R-:W-:Y:S02]  /*40a0*/  UIADD3.64 UR50, UPT, UPT, UR12, 0x180, URZ ;  /* 0x000001800c327897 */ /* 0x000fe4000fffe0ff */
[----:B------:R-:W-:Y:S02]  /*40b0*/  UIADD3.64 UR32, UPT, UPT, UR12, 0x200, URZ ;  /* 0x000002000c207897 */ /* 0x000fe4000fffe0ff */
[----:B------:R0:W-:Y:S01]  /*40c0*/  UTCHMMA gdesc[UR22], gdesc[UR62], tmem[UR74], tmem[UR18], idesc[UR19], !UPT ;  /* 0x00ff123e160075ea */ /* 0x0001e2000f80004a */
[----:B------:R1:W-:Y:S01]  /*40d0*/  UTCHMMA gdesc[UR12], gdesc[UR14], tmem[UR74], tmem[UR44], idesc[UR45], UPT ;  /* 0x00ff2c0e0c0075ea */ /* 0x0003e2000b80004a */
[----:B------:R-:W-:Y:S01]  /*40e0*/  UIADD3.64 UR72, UPT, UPT, UR14, 0x200, URZ ;  /* 0x000002000e487897 */ /* 0x000fe2000fffe0ff */
[----:B------:R2:W-:Y:S01]  /*40f0*/  UTCHMMA gdesc[UR66], gdesc[UR68], tmem[UR74], tmem[UR64], idesc[UR65], UPT ;  /* 0x00ff4044420075ea */ /* 0x0005e2000b80004a */
[----:B------:R-:W-:-:S02]  /*4100*/  UIADD3.64 UR58, UPT, UPT, UR12, 0x280, URZ ;  /* 0x000002800c3a7897 */ /* 0x000fc4000fffe0ff */
[----:B------:R-:W-:Y:S02]  /*4110*/  UIADD3.64 UR70, UPT, UPT, UR14, 0x202, URZ ;  /* 0x000002020e467897 */ /* 0x000fe4000fffe0ff */
[----:B------:R-:W-:Y:S02]  /*4120*/  UIADD3.64 UR54, UPT, UPT, UR12, 0x300, URZ ;  /* 0x000003000c367897 */ /* 0x000fe4000fffe0ff */
[----:B0-----:R-:W-:Y:S02]  /*4130*/  UIADD3.64 UR62, UPT, UPT, UR14, 0x4, URZ ;  /* 0x000000040e3e7897 */ /* 0x001fe4000fffe0ff */
[----:B-1----:R-:W-:Y:S02]  /*4140*/  UIADD3.64 UR44, UPT, UPT, UR14, 0x1fe, URZ ;  /* 0x000001fe0e2c7897 */ /* 0x002fe4000fffe0ff */
[----:B------:R-:W-:Y:S02]  /*4150*/  UIADD3.64 UR76, UPT, UPT, UR14, 0x204, URZ ;  /* 0x000002040e4c7897 */ /* 0x000fe4000fffe0ff */
[----:B------:R-:W-:-:S02]  /*4160*/  UIADD3.64 UR48, UPT, UPT, UR12, 0x380, URZ ;  /* 0x000003800c307897 */ /* 0x000fc4000fffe0ff */
[----:B------:R-:W-:Y:S01]  /*4170*/  UIADD3.64 UR42, UPT, UPT, UR12, 0x400, URZ ;  /* 0x000004000c2a7897 */ /* 0x000fe2000fffe0ff */
[----:B------:R0:W-:Y:S01]  /*4180*/  UTCHMMA gdesc[UR60], gdesc[UR62], tmem[UR74], tmem[UR56], idesc[UR57], UPT ;  /* 0x00ff383e3c0075ea */ /* 0x0001e2000b80004a */
[----:B------:R-:W-:Y:S01]  /*4190*/  UIADD3.64 UR36, UPT, UPT, UR12, 0x480, URZ ;  /* 0x000004800c247897 */ /* 0x000fe2000fffe0ff */
[----:B------:R1:W-:Y:S01]  /*41a0*/  UTCHMMA gdesc[UR50], gdesc[UR44], tmem[UR74], tmem[UR38], idesc[UR39], UPT ;  /* 0x00ff262c320075ea */ /* 0x0003e2000b80004a */
[----:B------:R-:W-:Y:S01]  /*41b0*/  UIADD3.64 UR30, UPT, UPT, UR12, 0x500, URZ ;  /* 0x000005000c1e7897 */ /* 0x000fe2000fffe0ff */
[----:B--2---:R-:W-:Y:S01]  /*41c0*/  UMOV UR68, 0x0 ;  /* 0x0000000000447882 */ /* 0x004fe20000000000 */
[----:B------:R-:W-:Y:S01]  /*41d0*/  UMOV UR69, 0x4108490 ;  /* 0x0410849000457882 */ /* 0x000fe20000000000 */
[----:B------:R-:W-:Y:S01]  /*41e0*/  UIADD3.64 UR26, UPT, UPT, UR12, 0x580, URZ ;  /* 0x000005800c1a7897 */ /* 0x000fe2000fffe0ff */
[----:B------:R2:W-:Y:S01]  /*41f0*/  UTCHMMA gdesc[UR32], gdesc[UR72], tmem[UR74], tmem[UR68], idesc[UR69], UPT ;  /* 0x00ff4448200075ea */ /* 0x0005e2000b80004a */
[----:B------:R-:W-:Y:S02]  /*4200*/  UIADD3.64 UR64, UPT, UPT, UR14, 0x5fe, URZ ;  /* 0x000005fe0e407897 */ /* 0x000fe4000fffe0ff */
[----:B0-----:R-:W-:-:S02]  /*4210*/  UIADD3.64 UR62, UPT, UPT, UR14, 0x3fe, URZ ;  /* 0x000003fe0e3e7897 */ /* 0x001fc4000fffe0ff */
[----:B------:R-:W-:Y:S02]  /*4220*/  UIADD3.64 UR60, UPT, UPT, UR14, 0x400, URZ ;  /* 0x000004000e3c7897 */ /* 0x000fe4000fffe0ff */
[----:B------:R-:W-:Y:S02]  /*4230*/  UIADD3.64 UR56, UPT, UPT, UR14, 0x402, URZ ;  /* 0x000004020e387897 */ /* 0x000fe4000fffe0ff */
[----:B-1----:R-:W-:Y:S02]  /*4240*/  UIADD3.64 UR38, UPT, UPT, UR14, 0x404, URZ ;  /* 0x000004040e267897 */ /* 0x002fe4000fffe0ff */
[----:B------:R-:W-:Y:S02]  /*4250*/  UIADD3.64 UR22, UPT, UPT, UR12, 0x600, URZ ;  /* 0x000006000c167897 */ /* 0x000fe4000fffe0ff */
[----:B------:R-:W-:Y:S01]  /*4260*/  UIADD3.64 UR66, UPT, UPT, UR14, 0x600, URZ ;  /* 0x000006000e427897 */ /* 0x000fe2000fffe0ff */
[----:B------:R-:W-:Y:S01]  /*4270*/  UMOV UR50, 0x0 ;  /* 0x0000000000327882 */ /* 0x000fe20000000000 */
[----:B------:R-:W-:Y:S01]  /*4280*/  UMOV UR51, 0x4108490 ;  /* 0x0410849000337882 */ /* 0x000fe20000000000 */
[----:B------:R-:W-:Y:S01]  /*4290*/  UIADD3.64 UR18, UPT, UPT, UR12, 0x680, URZ ;  /* 0x000006800c127897 */ /* 0x000fe2000fffe0ff */
[----:B------:R0:W-:Y:S01]  /*42a0*/  UTCHMMA gdesc[UR58], gdesc[UR70], tmem[UR74], tmem[UR50], idesc[UR51], UPT ;  /* 0x00ff32463a0075ea */ /* 0x0001e2000b80004a */
[----:B--2---:R-:W-:Y:S01]  /*42b0*/  UIADD3.64 UR68, UPT, UPT, UR14, 0x602, URZ ;  /* 0x000006020e447897 */ /* 0x004fe2000fffe0ff */
[----:B------:R-:W-:Y:S01]  /*42c0*/  UMOV UR44, 0x0 ;  /* 0x00000000002c7882 */ /* 0x000fe20000000000 */
[----:B------:R-:W-:Y:S01]  /*42d0*/  UMOV UR45, 0x4108490 ;  /* 0x04108490002d7882 */ /* 0x000fe20000000000 */
[----:B------:R-:W-:Y:S01]  /*42e0*/  UIADD3.64 UR12, UPT, UPT, UR12, 0x700, URZ ;  /* 0x000007000c0c7897 */ /* 0x000fe2000fffe0ff */
[----:B------:R0:W-:Y:S01]  /*42f0*/  UTCHMMA gdesc[UR54], gdesc[UR76], tmem[UR74], tmem[UR44], idesc[UR45], UPT ;  /* 0x00ff2c4c360075ea */ /* 0x0001e2000b80004a */
[----:B------:R-:W-:Y:S01]  /*4300*/  UIADD3.64 UR14, UPT, UPT, UR14, 0x604, URZ ;  /* 0x000006040e0e7897 */ /* 0x000fe2000fffe0ff */
[----:B------:R0:W-:Y:S01]  /*4310*/  UTCHMMA gdesc[UR48], gdesc[UR62], tmem[UR74], tmem[UR52], idesc[UR53], UPT ;  /* 0x00ff343e300075ea */ /* 0x0001e2000b80004a */
[----:B------:R-:W-:Y:S01]  /*4320*/  UMOV UR40, 0x0 ;  /* 0x0000000000287882 */ /* 0x000fe20000000000 */
[----:B------:R-:W-:Y:S01]  /*4330*/  UMOV UR41, 0x4108490 ;  /* 0x0410849000297882 */ /* 0x000fe20000000000 */
[----:B------:R-:W-:Y:S01]  /*4340*/  UMOV UR34, 0x0 ;  /* 0x0000000000227882 */ /* 0x000fe20000000000 */
[----:B------:R-:W-:Y:S01]  /*4350*/  UMOV UR35, 0x4108490 ;  /* 0x0410849000237882 */ /* 0x000fe20000000000 */
[----:B------:R0:W-:Y:S01]  /*4360*/  UTCHMMA gdesc[UR42], gdesc[UR60], tmem[UR74], tmem[UR46], idesc[UR47], UPT ;  /* 0x00ff2e3c2a0075ea */ /* 0x0001e2000b80004a */
        /* <DEDUP_REMOVED lines=12> */
[----:B------:R0:W-:Y:S01]  /*4430*/  UTCHMMA gdesc[UR18], gdesc[UR68], tmem[UR74], tmem[UR20], idesc[UR21], UPT ;  /* 0x00ff1444120075ea */ /* 0x0001e2000b80004a */
[----:B------:R0:W-:Y:S01]  /*4440*/  UTCHMMA gdesc[UR12], gdesc[UR14], tmem[UR74], tmem[UR16], idesc[UR17], UPT ;  /* 0x00ff100e0c0075ea */ /* 0x0001e2000b80004a */
[----:B------:R0:W-:Y:S01]  /*4450*/  UTCBAR [UR11], URZ ;  /* 0x000000ff0b0073e9 */ /* 0x0001e200080000ff */
[----:B------:R-:W-:Y:S01]  /*4460*/  NOP ;  /* 0x0000000000007918 */ /* 0x000fe20000000000 */
.L_x_6:
[----:B------:R-:W-:Y:S05]  /*4470*/  @!P1 BRA `(.L_x_7) ;  /* 0x0000000000089947 */ /* 0x000fea0003800000 */
[----:B------:R-:W1:Y:S02]  /*4480*/  SYNCS.PHASECHK.TRANS64.TRYWAIT P2, [UR4+0x10000], RZ ;  /* 0x010000ffff0075a7 */ /* 0x000e640008041104 */
[----:B-1----:R-:W-:Y:S05]  /*4490*/  @!P2 BRA `(.L_x_8) ;  /* 0x0000009800eca947 */ /* 0x002fea0003800000 */
.L_x_7:
[----:B------:R-:W2:Y:S01]  /*44a0*/  LDL R4, [R1+0x13c] ;  /* 0x00013c0001047983 */ /* 0x000ea20000100800 */
[----:B------:R-:W1:Y:S01]  /*44b0*/  LDC.64 R70, c[0x0][0x390] ;  /* 0x0000e400ff467b82 */ /* 0x000e620000000a00 */
[----:B------:R-:W-:Y:S01]  /*44c0*/  PRMT R116, RZ, 0x7610, R116 ;  /* 0x00007610ff747816 */ /* 0x000fe20000000074 */
[----:B------:R-:W3:Y:S01]  /*44d0*/  S2R R117, SR_TID.X ;  /* 0x0000000000757919 */ /* 0x000ee20000002100 */
[----:B------:R-:W-:Y:S02]  /*44e0*/  PRMT R66, RZ, 0x7610, R66 ;  /* 0x00007610ff427816 */ /* 0x000fe40000000042 */
[----:B------:R-:W-:Y:S01]  /*44f0*/  PRMT R64, RZ, 0x7610, R64 ;  /* 0x00007610ff407816 */ /* 0x000fe20000000040 */
[----:B------:R-:W4:Y:S02]  /*4500*/  S2R R24, SR_CTAID.X ;  /* 0x0000000000187919 */ /* 0x000f240000002500 */
[----:B------:R-:W0:Y:S01]  /*4510*/  LDC R34, c[0x0][0x3d8] ;  /* 0x0000f600ff227b82 */ /* 0x000e220000000800 */
[----:B------:R-:W-:-:S07]  /*4520*/  PRMT R62, RZ, 0x7610, R62 ;  /* 0x00007610ff3e7816 */ /* 0x000fce000000003e */
[----:B------:R-:W-:Y:S01]  /*4530*/  BAR.SYNC.DEFER_BLOCKING 0x0 ;  /* 0x0000000000007b1d */ /* 0x000fe20000010000 */
[----:B------:R-:W-:Y:S02]  /*4540*/  PRMT R60, RZ, 0x7610, R60 ;  /* 0x00007610ff3c7816 */ /* 0x000fe4000000003c */
[----:B------:R-:W-:Y:S02]  /*4550*/  PRMT R58, RZ, 0x7610, R58 ;  /* 0x00007610ff3a7816 */ /* 0x000fe4000000003a */
[----:B------:R-:W-:-:S03]  /*4560*/  PRMT R56, RZ, 0x7610, R56 ;  /* 0x00007610ff387816 */ /* 0x000fc60000000038 */
[----:B------:R-:W0:Y:S01]  /*4570*/  LDC R35, c[0x0][0x3d8] ;  /* 0x0000f600ff237b82 */ /* 0x000e220000000800 */
[----:B------:R-:W-:Y:S01]  /*4580*/  PRMT R54, RZ, 0x7610, R54 ;  /* 0x00007610ff367816 */ /* 0x000fe20000000036 */
[----:B------:R-:W-:Y:S01]  /*4590*/  STL [R1+0x170], R212 ;  /* 0x000170d401007387 */ /* 0x000fe20000100800 */
[----:B------:R-:W-:Y:S02]  /*45a0*/  PRMT R52, RZ, 0x7610, R52 ;  /* 0x00007610ff347816 */ /* 0x000fe40000000034 */
[----:B------:R-:W-:Y:S01]  /*45b0*/  PRMT R50, RZ, 0x7610, R50 ;  /* 0x00007610ff327816 */ /* 0x000fe20000000032 */
[----:B------:R-:W-:Y:S01]  /*45c0*/  STL [R1+0x16c], R211 ;  /* 0x00016cd301007387 */ /* 0x000fe20000100800 */
[----:B------:R-:W-:Y:S01]  /*45d0*/  PRMT R48, RZ, 0x7610, R48 ;  /* 0x00007610ff307816 */ /* 0x000fe20000000030 */
[----:B------:R-:W0:Y:S01]  /*45e0*/  LDC R37, c[0x0][0x3d8] ;  /* 0x0000f600ff257b82 */ /* 0x000e220000000800 */
[----:B------:R-:W-:Y:S01]  /*45f0*/  PRMT R46, RZ, 0x7610, R46 ;  /* 0x00007610ff2e7816 */ /* 0x000fe2000000002e */
[----:B------:R-:W-:Y:S01]  /*4600*/  STL [R1+0x168], R210 ;  /* 0x000168d201007387 */ /* 0x000fe20000100800 */
[----:B------:R-:W-:-:S03]  /*4610*/  PRMT R44, RZ, 0x7610, R44 ;  /* 0x00007610ff2c7816 */ /* 0x000fc6000000002c */
[----:B------:R-:W-:Y:S02]  /*4620*/  STL [R1+0x164], R161 ;  /* 0x000164a101007387 */ /* 0x000fe40000100800 */
[----:B------:R-:W0:Y:S01]  /*4630*/  LDC R38, c[0x0][0x3d8] ;  /* 0x0000f600ff267b82 */ /* 0x000e220000000800 */
[C---:B---3--:R-:W-:Y:S01]  /*4640*/  LOP3.LUT R21, R117.reuse, 0xf, RZ, 0xc0, !PT ;  /* 0x0000000f75157812 */ /* 0x048fe200078ec0ff */
[----:B------:R-:W-:Y:S01]  /*4650*/  STL [R1+0x160], R160 ;  /* 0x000160a001007387 */ /* 0x000fe20000100800 */
[C---:B------:R-:W-:Y:S02]  /*4660*/  LOP3.LUT R22, R117.reuse, 0x60, RZ, 0xc0, !PT ;  /* 0x0000006075167812 */ /* 0x040fe400078ec0ff */
[----:B------:R-:W-:Y:S01]  /*4670*/  LOP3.LUT R23, R117, 0x80, RZ, 0xc0, !PT ;  /* 0x0000008075177812 */ /* 0x000fe200078ec0ff */
[----:B----4-:R-:W-:Y:S01]  /*4680*/  IMAD.SHL.U32 R24, R24, 0x40, RZ ;  /* 0x0000004018187824 */ /* 0x010fe200078e00ff */
[----:B------:R-:W-:Y:S01]  /*4690*/  LEA.HI R21, R22, R21, RZ, 0x1f ;  /* 0x0000001516157211 */ /* 0x000fe200078ff8ff */
[----:B------:R-:W-:Y:S01]  /*46a0*/  STL [R1+0x15c], R159 ;  /* 0x00015c9f01007387 */ /* 0x000fe20000100800 */
[----:B------:R-:W-:Y:S01]  /*46b0*/  SHF.R.U32.HI R23, RZ, 0x2, R23 ;  /* 0x00000002ff177819 */ /* 0x000fe20000011617 */
[----:B------:R-:W3:Y:S02]  /*46c0*/  @!P0 SYNCS.CCTL.IV [UR4+0x10000] ;  /* 0x01000000ff0089b1 */ /* 0x000ee40008000004 */
[----:B------:R-:W-:Y:S01]  /*46d0*/  IMAD.IADD R69, R24, 0x1, R21 ;  /* 0x0000000118457824 */ /* 0x000fe200078e0215 */
[----:B------:R-:W-:Y:S01]  /*46e0*/  LOP3.LUT R32, R23, 0x10, R117, 0xf8, !PT ;  /* 0x0000001017207812 */ /* 0x000fe200078ef875 */
[----:B------:R-:W-:Y:S03]  /*46f0*/  STL [R1+0x158], R158 ;  /* 0x0001589e01007387 */ /* 0x000fe60000100800 */
[CC--:B------:R-:W-:Y:S01]  /*4700*/  ISETP.GT.AND P3, PT, R69.reuse, R32.reuse, PT ;  /* 0x000000204500720c */ /* 0x0c0fe20003f64270 */
[----:B------:R-:W-:Y:S01]  /*4710*/  STL [R1+0x154], R156 ;  /* 0x0001549c01007387 */ /* 0x000fe20000100800 */
[----:B------:R-:W-:Y:S01]  /*4720*/  LOP3.LUT R22, R32, 0x2, RZ, 0xfc, !PT ;  /* 0x0000000220167812 */ /* 0x000fe200078efcff */
[----:B------:R-:W4:Y:S01]  /*4730*/  LDC R39, c[0x0][0x3d8] ;  /* 0x0000f600ff277b82 */ /* 0x000f220000000800 */
[C---:B------:R-:W-:Y:S01]  /*4740*/  ISETP.GE.AND P4, PT, R69.reuse, R32, PT ;  /* 0x000000204500720c */ /* 0x040fe20003f86270 */
[----:B------:R-:W-:Y:S01]  /*4750*/  STL [R1+0x150], R68 ;  /* 0x0001504401007387 */ /* 0x000fe20000100800 */
[----:B------:R-:W-:-:S02]  /*4760*/  ISETP.GE.AND P2, PT, R69, R22, PT ;  /* 0x000000164500720c */ /* 0x000fc40003f46270 */
[C---:B------:R-:W-:Y:S01]  /*4770*/  LOP3.LUT R22, R32.reuse, 0x3, RZ, 0xfc, !PT ;  /* 0x0000000320167812 */ /* 0x040fe200078efcff */
[----:B------:R-:W-:Y:S01]  /*4780*/  STL [R1+0x14c], R3 ;  /* 0x00014c0301007387 */ /* 0x000fe20000100800 */
[----:B------:R-:W-:Y:S01]  /*4790*/  LOP3.LUT R24, R32, 0x4, RZ, 0xfc, !PT ;  /* 0x0000000420187812 */ /* 0x000fe200078efcff */
[----:B------:R-:W0:Y:S02]  /*47a0*/  LDC R40, c[0x0][0x3d8] ;  /* 0x0000f600ff287b82 */ /* 0x000e240000000800 */
[----:B------:R1:W-:Y:S02]  /*47b0*/  STL [R1+0x148], R2 ;  /* 0x0001480201007387 */ /* 0x0003e40000100800 */
[----:B-1----:R-:W1:Y:S01]  /*47c0*/  S2R R2, SR_CTAID.Y ;  /* 0x0000000000027919 */ /* 0x002e620000002600 */
[----:B0-2---:R-:W-:-:S13]  /*47d0*/  R2UR UR11, R4 ;  /* 0x00000000040b72ca */ /* 0x005fda00000e0000 */
[----:B------:R-:W-:Y:S01]  /*47e0*/  LDTM.16dp32bit_t0_t15.x16 R4, tmem[UR11] ;  /* 0x0000000b000479ee */ /* 0x000fe20008a00000 */
[----:B------:R-:W0:Y:S01]  /*47f0*/  LDTM.16dp32bit_t16_t31.x16 R4, tmem[UR11+0x10] ;  /* 0x0000100b000479ee */ /* 0x000e220008a20000 */
[----:B------:R-:W-:Y:S01]  /*4800*/  NOP ;  /* 0x0000000000007918 */ /* 0x000fe20000000000 */
[-C--:B0-----:R-:W-:Y:S01]  /*4810*/  FMUL R5, R5, R42.reuse ;  /* 0x0000002a05057220 */ /* 0x081fe20000400000 */
[-C--:B------:R-:W-:Y:S01]  /*4820*/  FMUL R4, R4, R42.reuse ;  /* 0x0000002a04047220 */ /* 0x080fe20000400000 */
[-C--:B------:R-:W-:Y:S01]  /*4830*/  FMUL R6, R6, R42.reuse ;  /* 0x0000002a06067220 */ /* 0x080fe20000400000 */
[-C--:B------:R-:W-:Y:S01]  /*4840*/  FMUL R7, R7, R42.reuse ;  /* 0x0000002a07077220 */ /* 0x080fe20000400000 */
[-C--:B------:R-:W-:Y:S01]  /*4850*/  FMUL R9, R9, R42.reuse ;  /* 0x0000002a09097220 */ /* 0x080fe20000400000 */
[----:B------:R-:W-:Y:S01]  /*4860*/  FSEL R28, R5, -INF , P3 ;  /* 0xff800000051c7808 */ /* 0x000fe20001800000 */
[-C--:B------:R-:W-:Y:S01]  /*4870*/  FMUL R10, R10, R42.reuse ;  /* 0x0000002a0a0a7220 */ /* 0x080fe20000400000 */
[----:B------:R-:W0:Y:S01]  /*4880*/  LDC R5, c[0x0][0x3d8] ;  /* 0x0000f600ff057b82 */ /* 0x000e220000000800 */
[----:B------:R-:W-:Y:S01]  /*4890*/  FSEL R29, R4, -INF , P4 ;  /* 0xff800000041d7808 */ /* 0x000fe20002000000 */
[-C--:B------:R-:W-:Y:S01]  /*48a0*/  FMUL R12, R12, R42.reuse ;  /* 0x0000002a0c0c7220 */ /* 0x080fe20000400000 */
[----:B------:R-:W-:Y:S01]  /*48b0*/  LOP3.LUT R4, R32, 0x5, RZ, 0xfc, !PT ;  /* 0x0000000520047812 */ /* 0x000fe200078efcff */
[-C--:B------:R-:W-:Y:S01]  /*48c0*/  FMUL R13, R13, R42.reuse ;  /* 0x0000002a0d0d7220 */ /* 0x080fe20000400000 */
[----:B------:R-:W-:Y:S01]  /*48d0*/  FSEL R27, R6, -INF , P2 ;  /* 0xff800000061b7808 */ /* 0x000fe20001000000 */
[----:B------:R-:W-:Y:S01]  /*48e0*/  FMUL R8, R8, R42 ;  /* 0x0000002a08087220 */ /* 0x000fe20000400000 */
[----:B------:R-:W-:Y:S01]  /*48f0*/  ISETP.GE.AND P4, PT, R69, R22, PT ;  /* 0x000000164500720c */ /* 0x000fe20003f86270 */
[----:B------:R-:W-:Y:S01]  /*4900*/  FMUL R11, R11, R42 ;  /* 0x0000002a0b0b7220 */ /* 0x000fe20000400000 */
[----:B------:R-:W-:-:S02]  /*4910*/  ISETP.GE.AND P2, PT, R69, R4, PT ;  /* 0x000000044500720c */ /* 0x000fc40003f46270 */
[C---:B------:R-:W-:Y:S02]  /*4920*/  LOP3.LUT R4, R32.reuse, 0x6, RZ, 0xfc, !PT ;  /* 0x0000000620047812 */ /* 0x040fe400078efcff */
[----:B------:R-:W-:Y:S01]  /*4930*/  FSEL R26, R7, -INF , P4 ;  /* 0xff800000071a7808 */ /* 0x000fe20002000000 */
[----:B------:R-:W-:Y:S01]  /*4940*/  FMUL R7, R19, R42 ;  /* 0x0000002a13077220 */ /* 0x000fe20000400000 */
[C---:B------:R-:W-:Y:S02]  /*4950*/  ISETP.GE.AND P4, PT, R69.reuse, R4, PT ;  /* 0x000000044500720c */ /* 0x040fe40003f86270 */
[----:B------:R-:W-:Y:S02]  /*4960*/  LOP3.LUT R4, R32, 0x8, RZ, 0xfc, !PT ;  /* 0x0000000820047812 */ /* 0x000fe400078efcff */
[----:B------:R-:W-:Y:S02]  /*4970*/  ISETP.GE.AND P3, PT, R69, R24, PT ;  /* 0x000000184500720c */ /* 0x000fe40003f66270 */
[----:B------:R-:W-:Y:S01]  /*4980*/  FSEL R24, R9, -INF , P2 ;  /* 0xff80000009187808 */ /* 0x000fe20001000000 */
[----:B------:R-:W-:Y:S01]  /*4990*/  FMUL R9, R17, R42 ;  /* 0x0000002a11097220 */ /* 0x000fe20000400000 */
[----:B------:R-:W-:Y:S01]  /*49a0*/  ISETP.GE.AND P2, PT, R69, R4, PT ;  /* 0x000000044500720c */ /* 0x000fe20003f46270 */
[----:B0-----:R-:W-:Y:S01]  /*49b0*/  IMAD R41, R30, R5, RZ ;  /* 0x000000051e297224 */ /* 0x001fe200078e02ff */
[----:B------:R-:W-:-:S02]  /*49c0*/  LOP3.LUT R4, R32, 0x9, RZ, 0xfc, !PT ;  /* 0x0000000920047812 */ /* 0x000fc400078efcff */
[----:B------:R-:W-:Y:S01]  /*49d0*/  FSEL R23, R10, -INF , P4 ;  /* 0xff8000000a177808 */ /* 0x000fe20002000000 */
[----:B------:R-:W-:Y:S01]  /*49e0*/  IMAD R43, R5, 0x4, R41 ;  /* 0x00000004052b7824 */ /* 0x000fe200078e0229 */
[----:B------:R-:W-:Y:S01]  /*49f0*/  ISETP.GE.AND P4, PT, R69, R4, PT ;  /* 0x000000044500720c */ /* 0x000fe20003f86270 */
[-C--:B------:R-:W-:Y:S01]  /*4a00*/  FMUL R10, R16, R42.reuse ;  /* 0x0000002a100a7220 */ /* 0x080fe20000400000 */
[----:B------:R-:W-:Y:S01]  /*4a10*/  LOP3.LUT R4, R32, 0xb, RZ, 0xfc, !PT ;  /* 0x0000000b20047812 */ /* 0x000fe200078efcff */
[----:B------:R-:W-:Y:S01]  /*4a20*/  IMAD R45, R5, 0x4, R43 ;  /* 0x00000004052d7824 */ /* 0x000fe200078e022b */
[----:B------:R-:W-:Y:S01]  /*4a30*/  FSEL R21, R12, -INF , P2 ;  /* 0xff8000000c157808 */ /* 0x000fe20001000000 */
[----:B------:R-:W-:Y:S01]  /*4a40*/  FMUL R12, R14, R42 ;  /* 0x0000002a0e0c7220 */ /* 0x000fe20000400000 */
[----:B------:R-:W-:Y:S01]  /*4a50*/  ISETP.GE.AND P2, PT, R69, R4, PT ;  /* 0x000000044500720c */ /* 0x000fe20003f46270 */
[----:B------:R-:W-:Y:S01]  /*4a60*/  IMAD R47, R5, 0x4, R45 ;  /* 0x00000004052f7824 */ /* 0x000fe200078e022d */
[----:B------:R-:W-:-:S02]  /*4a70*/  LOP3.LUT R4, R32, 0xc, RZ, 0xfc, !PT ;  /* 0x0000000c20047812 */ /* 0x000fc400078efcff */
[----:B------:R-:W-:Y:S01]  /*4a80*/  LOP3.LUT R6, R32, 0x7, RZ, 0xfc, !PT ;  /* 0x0000000720067812 */ /* 0x000fe200078efcff */
[----:B------:R-:W-:Y:S01]  /*4a90*/  IMAD R49, R5, 0x4, R47 ;  /* 0x0000000405317824 */ /* 0x000fe200078e022f */
[----:B------:R-:W-:Y:S02]  /*4aa0*/  FSEL R13, R13, -INF , P4 ;  /* 0xff8000000d0d7808 */ /* 0x000fe40002000000 */
[----:B------:R-:W-:Y:S01]  /*4ab0*/  ISETP.GE.AND P4, PT, R69, R4, PT ;  /* 0x000000044500720c */ /* 0x000fe20003f86270 */
[----:B------:R-:W-:Y:S01]  /*4ac0*/  IMAD R19, R5, 0x4, R49 ;  /* 0x0000000405137824 */ /* 0x000fe200078e0231 */
[----:B------:R-:W-:Y:S01]  /*4ad0*/  FSEL R25, R8, -INF , P3 ;  /* 0xff80000008197808 */ /* 0x000fe20001800000 */
[----:B------:R-:W-:Y:S01]  /*4ae0*/  FMUL R8, R18, R42 ;  /* 0x0000002a12087220 */ /* 0x000fe20000400000 */
[----:B------:R-:W-:Y:S01]  /*4af0*/  FMNMX3 R4, R29, R28, R27, !PT ;  /* 0x0000001c1d047276 */ /* 0x000fe2000780001b */
[----:B------:R-:W-:Y:S01]  /*4b00*/  IMAD R51, R5, 0x4, R19 ;  /* 0x0000000405337824 */ /* 0x000fe200078e0213 */
[----:B------:R-:W-:-:S02]  /*4b10*/  ISETP.GE.AND P3, PT, R69, R6, PT ;  /* 0x000000064500720c */ /* 0x000fc40003f66270 */
[----:B------:R-:W-:Y:S01]  /*4b20*/  LOP3.LUT R6, R32, 0xa, RZ, 0xfc, !PT ;  /* 0x0000000a20067812 */ /* 0x000fe200078efcff */
[----:B------:R-:W-:Y:S01]  /*4b30*/  IMAD R53, R5, 0x4, R51 ;  /* 0x0000000405357824 */ /* 0x000fe200078e0233 */
[----:B------:R-:W-:Y:S02]  /*4b40*/  FMNMX3 R4, R4, R26, R25, !PT ;  /* 0x0000001a04047276 */ /* 0x000fe40007800019 */
[----:B------:R-:W-:Y:S01]  /*4b50*/  FSEL R22, R11, -INF , P3 ;  /* 0xff8000000b167808 */ /* 0x000fe20001800000 */
[----:B------:R-:W-:Y:S01]  /*4b60*/  FMUL R11, R15, R42 ;  /* 0x0000002a0f0b7220 */ /* 0x000fe20000400000 */
[----:B------:R-:W-:Y:S01]  /*4b70*/  ISETP.GE.AND P3, PT, R69, R6, PT ;  /* 0x000000064500720c */ /* 0x000fe20003f66270 */
[----:B------:R-:W1:Y:S01]  /*4b80*/  LDC.64 R14, c[0x0][0x3d0] ;  /* 0x0000f400ff0e7b82 */ /* 0x000e620000000a00 */
[----:B------:R-:W-:Y:S01]  /*4b90*/  LOP3.LUT R6, R32, 0xd, RZ, 0xfc, !PT ;  /* 0x0000000d20067812 */ /* 0x000fe200078efcff */
[----:B------:R-:W-:Y:S01]  /*4ba0*/  IMAD R55, R5, 0x4, R53 ;  /* 0x0000000405377824 */ /* 0x000fe200078e0235 */
[----:B------:R-:W-:-:S02]  /*4bb0*/  FMNMX3 R4, R4, R24, R23, !PT ;  /* 0x0000001804047276 */ /* 0x000fc40007800017 */
[----:B------:R-:W-:Y:S01]  /*4bc0*/  FSEL R12, R12, -INF , P3 ;  /* 0xff8000000c0c7808 */ /* 0x000fe20001800000 */
[----:B------:R-:W-:Y:S01]  /*4bd0*/  IMAD R57, R5, 0x4, R55 ;  /* 0x0000000405397824 */ /* 0x000fe200078e0237 */
[----:B------:R-:W-:Y:S01]  /*4be0*/  ISETP.GE.AND P3, PT, R69, R6, PT ;  /* 0x000000064500720c */ /* 0x000fe20003f66270 */
[----:B------:R-:W0:Y:S01]  /*4bf0*/  LDC R42, c[0x0][0x3d8] ;  /* 0x0000f600ff2a7b82 */ /* 0x000e220000000800 */
[----:B------:R-:W-:Y:S01]  /*4c00*/  LOP3.LUT R6, R32, 0xe, RZ, 0xfc, !PT ;  /* 0x0000000e20067812 */ /* 0x000fe200078efcff */
[----:B------:R-:W-:Y:S01]  /*4c10*/  IMAD R59, R5, 0x4, R57 ;  /* 0x00000004053b7824 */ /* 0x000fe200078e0239 */
[----:B------:R-:W-:Y:S02]  /*4c20*/  FMNMX3 R4, R4, R22, R21, !PT ;  /* 0x0000001604047276 */ /* 0x000fe40007800015 */
[----:B------:R-:W-:Y:S01]  /*4c30*/  FSEL R11, R11, -INF , P2 ;  /* 0xff8000000b0b7808 */ /* 0x000fe20001000000 */
[----:B------:R-:W-:Y:S01]  /*4c40*/  IMAD R61, R5, 0x4, R59 ;  /* 0x00000004053d7824 */ /* 0x000fe200078e023b */
[----:B------:R-:W-:-:S02]  /*4c50*/  ISETP.GE.AND P2, PT, R69, R6, PT ;  /* 0x000000064500720c */ /* 0x000fc40003f46270 */
[----:B------:R-:W-:Y:S01]  /*4c60*/  LOP3.LUT R32, R32, 0xf, RZ, 0xfc, !PT ;  /* 0x0000000f20207812 */ /* 0x000fe200078efcff */
[C---:B------:R-:W-:Y:S01]  /*4c70*/  IMAD R63, R5.reuse, 0x4, R61 ;  /* 0x00000004053f7824 */ /* 0x040fe200078e023d */
[----:B------:R-:W-:Y:S02]  /*4c80*/  FSEL R10, R10, -INF , P4 ;  /* 0xff8000000a0a7808 */ /* 0x000fe40002000000 */
[----:B------:R-:W-:Y:S01]  /*4c90*/  FMNMX3 R4, R4, R13, R12, !PT ;  /* 0x0000000d04047276 */ /* 0x000fe2000780000c */
[----:B------:R-:W-:Y:S01]  /*4ca0*/  IMAD R65, R5, 0x4, R63 ;  /* 0x0000000405417824 */ /* 0x000fe200078e023f */
[----:B------:R-:W-:Y:S02]  /*4cb0*/  ISETP.GE.AND P4, PT, R69, R32, PT ;  /* 0x000000204500720c */ /* 0x000fe40003f86270 */
[----:B------:R-:W-:Y:S01]  /*4cc0*/  FSEL R9, R9, -INF , P3 ;  /* 0xff80000009097808 */ /* 0x000fe20001800000 */
[----:B------:R-:W2:Y:S01]  /*4cd0*/  LDC R32, c[0x0][0x3d8] ;  /* 0x0000f600ff207b82 */ /* 0x000ea20000000800 */
[----:B------:R-:W-:-:S02]  /*4ce0*/  FSEL R8, R8, -INF , P2 ;  /* 0xff80000008087808 */ /* 0x000fc40001000000 */
[----:B------:R-:W-:Y:S02]  /*4cf0*/  FMNMX3 R4, R4, R11, R10, !PT ;  /* 0x0000000b04047276 */ /* 0x000fe4000780000a */
[----:B------:R-:W-:Y:S02]  /*4d00*/  FSEL R7, R7, -INF , P4 ;  /* 0xff80000007077808 */ /* 0x000fe40002000000 */
[----:B------:R-:W-:Y:S02]  /*4d10*/  FMNMX3 R4, R4, R9, R8, !PT ;  /* 0x0000000904047276 */ /* 0x000fe40007800008 */
[----:B------:R-:W-:Y:S02]  /*4d20*/  LOP3.LUT R17, R117, 0xf, RZ, 0xc0, !PT ;  /* 0x0000000f75117812 */ /* 0x000fe400078ec0ff */
[----:B------:R-:W-:Y:S02]  /*4d30*/  FMNMX R16, R7, R4, !PT ;  /* 0x0000000407107209 */ /* 0x000fe40007800000 */
[----:B------:R-:W-:-:S02]  /*4d40*/  LOP3.LUT R4, R117, 0x60, RZ, 0xc0, !PT ;  /* 0x0000006075047812 */ /* 0x000fc400078ec0ff */
[C---:B------:R-:W-:Y:S01]  /*4d50*/  LOP3.LUT R6, R117.reuse, 0x3f, RZ, 0xc0, !PT ;  /* 0x0000003f75067812 */ /* 0x040fe200078ec0ff */
[----:B------:R-:W0:Y:S01]  /*4d60*/  SHFL.BFLY PT, R33, R16, 0x10, 0x1f ;  /* 0x0e001f0010217f89 */ /* 0x000e2200000e0000 */
[----:B------:R-:W-:Y:S01]  /*4d70*/  LEA.HI R226, R4, R17, RZ, 0x1f ;  /* 0x0000001104e27211 */ /* 0x000fe200078ff8ff */
[----:B-1----:R-:W-:Y:S01]  /*4d80*/  IMAD R4, R2, R14, RZ ;  /* 0x0000000e02047224 */ /* 0x002fe200078e02ff */
[C---:B------:R-:W-:Y:S01]  /*4d90*/  LOP3.LUT R18, R117.reuse, 0x1f, RZ, 0xc0, !PT ;  /* 0x0000001f75127812 */ /* 0x040fe200078ec0ff */
[----:B------:R-:W-:Y:S01]  /*4da0*/  IMAD R6, R6, R15, RZ ;  /* 0x0000000f06067224 */ /* 0x000fe200078e02ff */
[----:B------:R-:W-:Y:S01]  /*4db0*/  LOP3.LUT R17, R117, 0xff, RZ, 0xc0, !PT ;  /* 0x000000ff75117812 */ /* 0x000fe200078ec0ff */
[----:B------:R-:W-:Y:S01]  /*4dc0*/  IMAD.SHL.U32 R15, R4, 0x2, RZ ;  /* 0x00000002040f7824 */ /* 0x000fe200078e00ff */
[----:B------:R-:W-:Y:S01]  /*4dd0*/  ISETP.GE.U32.AND P2, PT, R18, 0x10, PT ;  /* 0x000000101200780c */ /* 0x000fe20003f46070 */
[----:B------:R-:W-:Y:S01]  /*4de0*/  IMAD.SHL.U32 R14, R6, 0x2, RZ ;  /* 0x00000002060e7824 */ /* 0x000fe200078e00ff */
[----:B------:R-:W-:Y:S01]  /*4df0*/  SHF.R.U32.HI R227, RZ, 0x5, R17 ;  /* 0x00000005ffe37819 */ /* 0x000fe20000011611 */
[----:B------:R-:W-:-:S03]  /*4e00*/  IMAD.HI R4, R4, 0x2, RZ ;  /* 0x0000000204047827 */ /* 0x000fc600078e02ff */
[----:B------:R-:W-:Y:S01]  /*4e10*/  IADD3 R70, P3, P4, R14, R70, R15 ;  /* 0x000000460e467210 */ /* 0x000fe20007c7e00f */
[----:B------:R-:W-:Y:S02]  /*4e20*/  IMAD R15, R5, 0x4, R65 ;  /* 0x00000004050f7824 */ /* 0x000fe400078e0241 */
[----:B------:R-:W-:-:S04]  /*4e30*/  IMAD.HI R6, R6, 0x2, RZ ;  /* 0x0000000206067827 */ /* 0x000fc800078e02ff */
[----:B------:R-:W-:Y:S01]  /*4e40*/  IMAD R67, R5, 0x4, R15 ;  /* 0x0000000405437824 */ /* 0x000fe200078e020f */
[----:B------:R-:W-:Y:S01]  /*4e50*/  IADD3.X R4, PT, PT, R6, R71, R4, P3, P4 ;  /* 0x0000004706047210 */ /* 0x000fe20001fe8404 */
[----:B------:R-:W-:Y:S01]  /*4e60*/  IMAD.SHL.U32 R226, R226, 0x8, RZ ;  /* 0x00000008e2e27824 */ /* 0x000fe200078e00ff */
[-C--:B------:R-:W-:Y:S01]  /*4e70*/  LEA R208, P4, R41, R70.reuse, 0x1 ;  /* 0x0000004629d07211 */ /* 0x080fe200078808ff */
[----:B------:R-:W-:Y:S01]  /*4e80*/  IMAD R71, R5, 0x4, R67 ;  /* 0x0000000405477824 */ /* 0x000fe200078e0243 */
[----:B------:R-:W-:Y:S02]  /*4e90*/  LEA R206, P3, R43, R70, 0x1 ;  /* 0x000000462bce7211 */ /* 0x000fe400078608ff */
[----:B------:R-:W-:Y:S01]  /*4ea0*/  LEA.HI.X.SX32 R209, R41, R4, 0x1, P4 ;  /* 0x0000000429d17211 */ /* 0x000fe200020f0eff */
[----:B------:R-:W-:Y:S01]  /*4eb0*/  IMAD R73, R5, 0x4, R71 ;  /* 0x0000000405497824 */ /* 0x000fe200078e0247 */
[----:B------:R-:W-:Y:S02]  /*4ec0*/  LEA R204, P4, R45, R70, 0x1 ;  /* 0x000000462dcc7211 */ /* 0x000fe400078808ff */
[----:B------:R-:W-:Y:S01]  /*4ed0*/  LEA.HI.X.SX32 R207, R43, R4, 0x1, P3 ;  /* 0x000000042bcf7211 */ /* 0x000fe200018f0eff */
[----:B------:R-:W-:Y:S01]  /*4ee0*/  IMAD R75, R5, 0x4, R73 ;  /* 0x00000004054b7824 */ /* 0x000fe200078e0249 */
[----:B------:R-:W-:-:S02]  /*4ef0*/  LEA R202, P3, R47, R70, 0x1 ;  /* 0x000000462fca7211 */ /* 0x000fc400078608ff */
[----:B------:R-:W-:Y:S01]  /*4f00*/  LEA.HI.X.SX32 R205, R45, R4, 0x1, P4 ;  /* 0x000000042dcd7211 */ /* 0x000fe200020f0eff */
        /* <DEDUP_REMOVED lines=47> */
[----:B------:R-:W-:Y:S02]  /*5200*/  LEA.HI.X.SX32 R171, R75, R4, 0x1, P4 ;  /* 0x000000044bab7211 */ /* 0x000fe400020f0eff */
        /* <DEDUP_REMOVED lines=9> */
[----:B------:R-:W-:Y:S02]  /*52a0*/  LEA.HI.X.SX32 R155, R81, R4, 0x1, P4 ;  /* 0x00000004519b7211 */ /* 0x000fe400020f0eff */
[----:B------:R-:W-:-:S02]  /*52b0*/  LEA R150, P4, R53, R70, 0x1 ;  /* 0x0000004635967211 */ /* 0x000fc400078808ff */
[----:B------:R-:W-:Y:S02]  /*52c0*/  LEA.HI.X.SX32 R153, R83, R4, 0x1, P3 ;  /* 0x0000000453997211 */ /* 0x000fe400018f0eff */
[----:B------:R-:W-:Y:S02]  /*52d0*/  LEA R148, P3, R55, R70, 0x1 ;  /* 0x0000004637947211 */ /* 0x000fe400078608ff */
[----:B------:R-:W-:Y:S02]  /*52e0*/  LEA.HI.X.SX32 R151, R53, R4, 0x1, P4 ;  /* 0x0000000435977211 */ /* 0x000fe400020f0eff */
[----:B0-----:R-:W-:Y:S02]  /*52f0*/  FMNMX R16, R16, R33, !PT ;  /* 0x0000002110107209 */ /* 0x001fe40007800000 */
[----:B------:R-:W-:Y:S01]  /*5300*/  LOP3.LUT R227, R226, 0x4, R227, 0xf8, !PT ;  /* 0x00000004e2e37812 */ /* 0x000fe200078ef8e3 */
[----:B------:R-:W0:Y:S01]  /*5310*/  LDC R33, c[0x0][0x3d8] ;  /* 0x0000f600ff217b82 */ /* 0x000e220000000800 */
[----:B------:R-:W-:-:S02]  /*5320*/  LEA R146, P4, R57, R70, 0x1 ;  /* 0x0000004639927211 */ /* 0x000fc400078808ff */
[----:B------:R-:W-:Y:S01]  /*5330*/  LEA.HI.X.SX32 R149, R55, R4, 0x1, P3 ;  /* 0x0000000437957211 */ /* 0x000fe200018f0eff */
[----:B---3--:R1:W-:Y:S01]  /*5340*/  @!P2 STS [R227+UR4+0x8000], R16 ;  /* 0x00800010e300a988 */ /* 0x0083e20008000804 */
[----:B------:R-:W-:Y:S02]  /*5350*/  LEA R144, P3, R59, R70, 0x1 ;  /* 0x000000463b907211 */ /* 0x000fe400078608ff */
[----:B------:R-:W-:Y:S02]  /*5360*/  LEA.HI.X.SX32 R147, R57, R4, 0x1, P4 ;  /* 0x0000000439937211 */ /* 0x000fe400020f0eff */
[----:B------:R-:W-:Y:S02]  /*5370*/  LEA R142, P4, R51, R70, 0x1 ;  /* 0x00000046338e7211 */ /* 0x000fe400078808ff */
[----:B------:R-:W-:Y:S02]  /*5380*/  LEA.HI.X.SX32 R145, R59, R4, 0x1, P3 ;  /* 0x000000043b917211 */ /* 0x000fe400018f0eff */
[----:B------:R-:W-:Y:S01]  /*5390*/  LEA R140, P3, R49, R70, 0x1 ;  /* 0x00000046318c7211 */ /* 0x000fe200078608ff */
[----:B-1----:R-:W-:Y:S01]  /*53a0*/  IMAD R16, R5, 0x4, R18 ;  /* 0x0000000405107824 */ /* 0x002fe200078e0212 */
[----:B------:R-:W-:-:S02]  /*53b0*/  LEA.HI.X.SX32 R143, R51, R4, 0x1, P4 ;  /* 0x00000004338f7211 */ /* 0x000fc400020f0eff */
[----:B------:R-:W-:Y:S01]  /*53c0*/  LEA R138, P4, R47, R70, 0x1 ;  /* 0x000000462f8a7211 */ /* 0x000fe200078808ff */
[----:B------:R-:W-:Y:S01]  /*53d0*/  IMAD R36, R5, 0x4, R16 ;  /* 0x0000000405247824 */ /* 0x000fe200078e0210 */
[----:B------:R-:W-:Y:S02]  /*53e0*/  LEA.HI.X.SX32 R141, R49, R4, 0x1, P3 ;  /* 0x00000004318d7211 */ /* 0x000fe400018f0eff */
[----:B------:R-:W-:Y:S01]  /*53f0*/  LEA R136, P3, R45, R70, 0x1 ;  /* 0x000000462d887211 */ /* 0x000fe200078608ff */
[----:B------:R-:W-:Y:S01]  /*5400*/  IMAD R6, R5, 0x4, R36 ;  /* 0x0000000405067824 */ /* 0x000fe200078e0224 */
[----:B------:R-:W-:Y:S02]  /*5410*/  LEA.HI.X.SX32 R139, R47, R4, 0x1, P4 ;  /* 0x000000042f8b7211 */ /* 0x000fe400020f0eff */
[----:B------:R-:W-:Y:S01]  /*5420*/  LEA R134, P4, R43, R70, 0x1 ;  /* 0x000000462b867211 */ /* 0x000fe200078808ff */
[----:B------:R-:W-:Y:S01]  /*5430*/  IMAD R14, R5, 0x4, R6 ;  /* 0x00000004050e7824 */ /* 0x000fe200078e0206 */
[----:B------:R-:W-:-:S02]  /*5440*/  LEA.HI.X.SX32 R137, R45, R4, 0x1, P3 ;  /* 0x000000042d897211 */ /* 0x000fc400018f0eff */
[----:B------:R-:W-:Y:S02]  /*5450*/  LEA R132, P3, R19, R70, 0x1 ;  /* 0x0000004613847211 */ /* 0x000fe400078608ff */
[----:B------:R-:W-:Y:S02]  /*5460*/  LEA.HI.X.SX32 R135, R43, R4, 0x1, P4 ;  /* 0x000000042b877211 */ /* 0x000fe400020f0eff */
[----:B------:R-:W-:Y:S02]  /*5470*/  LEA R130, P4, R15, R70, 0x1 ;  /* 0x000000460f827211 */ /* 0x000fe400078808ff */
[----:B------:R-:W-:Y:S01]  /*5480*/  LEA.HI.X.SX32 R133, R19, R4, 0x1, P3 ;  /* 0x0000000413857211 */ /* 0x000fe200018f0eff */
[----:B------:R-:W-:Y:S01]  /*5490*/  IMAD R19, R5, 0x4, R14 ;  /* 0x0000000405137824 */ /* 0x000fe200078e020e */
[----:B------:R-:W-:Y:S02]  /*54a0*/  LEA R128, P3, R41, R70, 0x1 ;  /* 0x0000004629807211 */ /* 0x000fe400078608ff */
[----:B------:R-:W-:Y:S01]  /*54b0*/  LEA.HI.X.SX32 R131, R15, R4, 0x1, P4 ;  /* 0x000000040f837211 */ /* 0x000fe200020f0eff */
[----:B------:R-:W-:Y:S01]  /*54c0*/  IMAD R15, R5, 0x4, R19 ;  /* 0x00000004050f7824 */ /* 0x000fe200078e0213 */
[----:B------:R-:W-:-:S02]  /*54d0*/  LEA R126, P4, R18, R70, 0x1 ;  /* 0x00000046127e7211 */ /* 0x000fc400078808ff */
[----:B------:R-:W-:Y:S02]  /*54e0*/  LEA.HI.X.SX32 R129, R41, R4, 0x1, P3 ;  /* 0x0000000429817211 */ /* 0x000fe400018f0eff */
[----:B------:R-:W-:Y:S02]  /*54f0*/  LEA R124, P3, R16, R70, 0x1 ;  /* 0x00000046107c7211 */ /* 0x000fe400078608ff */
[----:B------:R-:W-:Y:S01]  /*5500*/  LEA.HI.X.SX32 R127, R18, R4, 0x1, P4 ;  /* 0x00000004127f7211 */ /* 0x000fe200020f0eff */
[C---:B------:R-:W-:Y:S01]  /*5510*/  IMAD R18, R5.reuse, 0x4, R15 ;  /* 0x0000000405127824 */ /* 0x040fe200078e020f */
[----:B------:R-:W-:Y:S02]  /*5520*/  LEA R122, P4, R36, R70, 0x1 ;  /* 0x00000046247a7211 */ /* 0x000fe400078808ff */
[----:B------:R-:W-:Y:S01]  /*5530*/  LEA.HI.X.SX32 R125, R16, R4, 0x1, P3 ;  /* 0x00000004107d7211 */ /* 0x000fe200018f0eff */
[----:B------:R-:W-:Y:S01]  /*5540*/  IMAD R16, R5, 0x4, R18 ;  /* 0x0000000405107824 */ /* 0x000fe200078e0212 */
[----:B------:R-:W-:-:S02]  /*5550*/  LEA R120, P3, R6, R70, 0x1 ;  /* 0x0000004606787211 */ /* 0x000fc400078608ff */
        /* <DEDUP_REMOVED lines=9> */
[----:B------:R-:W-:Y:S01]  /*55f0*/  LEA R110, P3, R18, R70, 0x1 ;  /* 0x00000046126e7211 */ /* 0x000fe200078608ff */
[----:B------:R-:W1:Y:S01]  /*5600*/  LDC R19, c[0x0][0x3d8] ;  /* 0x0000f600ff137b82 */ /* 0x000e620000000800 */
[----:B------:R-:W-:Y:S01]  /*5610*/  LEA.HI.X.SX32 R113, R15, R4, 0x1, P4 ;  /* 0x000000040f717211 */ /* 0x000fe200020f0eff */
[----:B------:R-:W-:Y:S01]  /*5620*/  IMAD R15, R5, 0x4, R14 ;  /* 0x00000004050f7824 */ /* 0x000fe200078e020e */
[----:B------:R-:W-:Y:S02]  /*5630*/  LEA R108, P4, R16, R70, 0x1 ;  /* 0x00000046106c7211 */ /* 0x000fe400078808ff */
[----:B------:R-:W-:Y:S01]  /*5640*/  LEA.HI.X.SX32 R111, R18, R4, 0x1, P3 ;  /* 0x00000004126f7211 */ /* 0x000fe200018f0eff */
[----:B--2---:R-:W-:Y:S01]  /*5650*/  IMAD R5, R32, 0x4, R15 ;  /* 0x0000000420057824 */ /* 0x004fe200078e020f */
[----:B------:R-:W-:Y:S01]  /*5660*/  LEA R106, P3, R6, R70, 0x1 ;  /* 0x00000046066a7211 */ /* 0x000fe200078608ff */
[----:B------:R-:W2:Y:S01]  /*5670*/  LDC R18, c[0x0][0x3d8] ;  /* 0x0000f600ff127b82 */ /* 0x000ea20000000800 */
[----:B------:R-:W-:-:S02]  /*5680*/  LEA.HI.X.SX32 R109, R16, R4, 0x1, P4 ;  /* 0x00000004106d7211 */ /* 0x000fc400020f0eff */
[----:B------:R-:W-:Y:S02]  /*5690*/  LEA R104, P4, R14, R70, 0x1 ;  /* 0x000000460e687211 */ /* 0x000fe400078808ff */
[-C--:B------:R-:W-:Y:S01]  /*56a0*/  LEA.HI.X.SX32 R107, R6, R4.reuse, 0x1, P3 ;  /* 0x00000004066b7211 */ /* 0x080fe200018f0eff */
[----:B0-----:R-:W-:Y:S01]  /*56b0*/  IMAD R6, R33, 0x4, R5 ;  /* 0x0000000421067824 */ /* 0x001fe200078e0205 */
[----:B------:R-:W-:Y:S01]  /*56c0*/  LEA.HI.X.SX32 R105, R14, R4, 0x1, P4 ;  /* 0x000000040e697211 */ /* 0x000fe200020f0eff */
[----:B------:R-:W0:Y:S01]  /*56d0*/  LDC R16, c[0x0][0x3d8] ;  /* 0x0000f600ff107b82 */ /* 0x000e220000000800 */
[-C--:B------:R-:W-:Y:S01]  /*56e0*/  LEA R102, P3, R15, R70.reuse, 0x1 ;  /* 0x000000460f667211 */ /* 0x080fe200078608ff */
[----:B------:R-:W-:Y:S01]  /*56f0*/  IMAD R14, R34, 0x4, R6 ;  /* 0x00000004220e7824 */ /* 0x000fe200078e0206 */
[----:B------:R-:W-:Y:S02]  /*5700*/  LEA R100, P4, R5, R70, 0x1 ;  /* 0x0000004605647211 */ /* 0x000fe400078808ff */
[----:B------:R-:W-:-:S02]  /*5710*/  LEA.HI.X.SX32 R103, R15, R4, 0x1, P3 ;  /* 0x000000040f677211 */ /* 0x000fc400018f0eff */
[----:B------:R-:W-:Y:S01]  /*5720*/  LEA.HI.X.SX32 R101, R5, R4, 0x1, P4 ;  /* 0x0000000405657211 */ /* 0x000fe200020f0eff */
[----:B------:R-:W-:Y:S01]  /*5730*/  IMAD R5, R35, 0x4, R14 ;  /* 0x0000000423057824 */ /* 0x000fe200078e020e */
[-C--:B------:R-:W-:Y:S01]  /*5740*/  LEA R98, P3, R6, R70.reuse, 0x1 ;  /* 0x0000004606627211 */ /* 0x080fe200078608ff */
[----:B------:R-:W3:Y:S01]  /*5750*/  LDC R32, c[0x0][0x3d8] ;  /* 0x0000f600ff207b82 */ /* 0x000ee20000000800 */
[----:B------:R-:W-:Y:S02]  /*5760*/  LEA R96, P4, R14, R70, 0x1 ;  /* 0x000000460e607211 */ /* 0x000fe400078808ff */
[-C--:B------:R-:W-:Y:S01]  /*5770*/  LEA.HI.X.SX32 R99, R6, R4.reuse, 0x1, P3 ;  /* 0x0000000406637211 */ /* 0x080fe200018f0eff */
[----:B------:R-:W-:Y:S01]  /*5780*/  IMAD R6, R37, 0x4, R5 ;  /* 0x0000000425067824 */ /* 0x000fe200078e0205 */
[----:B------:R-:W-:Y:S02]  /*5790*/  LEA.HI.X.SX32 R97, R14, R4, 0x1, P4 ;  /* 0x000000040e617211 */ /* 0x000fe400020f0eff */
[----:B------:R-:W-:Y:S01]  /*57a0*/  ISETP.GE.U32.AND P3, PT, R17, 0x80, PT ;  /* 0x000000801100780c */ /* 0x000fe20003f66070 */
[----:B------:R-:W0:Y:S01]  /*57b0*/  LDC R14, c[0x0][0x3d8] ;  /* 0x0000f600ff0e7b82 */ /* 0x000e220000000800 */
[----:B------:R-:W-:-:S02]  /*57c0*/  LEA R94, P4, R5, R70, 0x1 ;  /* 0x00000046055e7211 */ /* 0x000fc400078808ff */
[----:B------:R-:W-:-:S05]  /*57d0*/  LEA R15, R17, UR4, 0x2 ;  /* 0x00000004110f7c11 */ /* 0x000fca000f8e10ff */
[----:B------:R-:W-:Y:S01]  /*57e0*/  BAR.SYNC.DEFER_BLOCKING 0x0 ;  /* 0x0000000000007b1d */ /* 0x000fe20000010000 */
[----:B------:R-:W-:Y:S01]  /*57f0*/  LEA.HI.X.SX32 R95, R5, R4, 0x1, P4 ;  /* 0x00000004055f7211 */ /* 0x000fe200020f0eff */
[----:B------:R-:W-:Y:S01]  /*5800*/  IMAD R5, R38, 0x4, R6 ;  /* 0x0000000426057824 */ /* 0x000fe200078e0206 */
[C---:B------:R-:W-:Y:S02]  /*5810*/  LEA R92, P4, R6.reuse, R70, 0x1 ;  /* 0x00000046065c7211 */ /* 0x040fe400078808ff */
[----:B------:R-:W-:Y:S02]  /*5820*/  PRMT R38, RZ, 0x7610, R38 ;  /* 0x00007610ff267816 */ /* 0x000fe40000000026 */
[----:B------:R-:W-:Y:S01]  /*5830*/  LEA.HI.X.SX32 R93, R6, R4, 0x1, P4 ;  /* 0x00000004065d7211 */ /* 0x000fe200020f0eff */
[----:B----4-:R-:W-:Y:S01]  /*5840*/  IMAD R6, R39, 0x4, R5 ;  /* 0x0000000427067824 */ /* 0x010fe200078e0205 */
[----:B------:R-:W-:Y:S02]  /*5850*/  LEA R90, P4, R5, R70, 0x1 ;  /* 0x00000046055a7211 */ /* 0x000fe400078808ff */
[----:B------:R-:W-:-:S02]  /*5860*/  PRMT R36, RZ, 0x7610, R36 ;  /* 0x00007610ff247816 */ /* 0x000fc40000000024 */
[----:B------:R-:W-:Y:S01]  /*5870*/  LEA.HI.X.SX32 R91, R5, R4, 0x1, P4 ;  /* 0x00000004055b7211 */ /* 0x000fe200020f0eff */
[----:B------:R-:W-:Y:S01]  /*5880*/  IMAD R5, R40, 0x4, R6 ;  /* 0x0000000428057824 */ /* 0x000fe200078e0206 */
[C---:B------:R-:W-:Y:S02]  /*5890*/  LEA R88, P4, R6.reuse, R70, 0x1 ;  /* 0x0000004606587211 */ /* 0x040fe400078808ff */
[----:B------:R-:W-:Y:S02]  /*58a0*/  PRMT R40, RZ, 0x7610, R40 ;  /* 0x00007610ff287816 */ /* 0x000fe40000000028 */
[----:B------:R-:W-:Y:S01]  /*58b0*/  LEA.HI.X.SX32 R89, R6, R4, 0x1, P4 ;  /* 0x0000000406597211 */ /* 0x000fe200020f0eff */
[----:B------:R-:W-:Y:S01]  /*58c0*/  IMAD R6, R42, 0x4, R5 ;  /* 0x000000042a067824 */ /* 0x000fe200078e0205 */
[C---:B------:R-:W-:Y:S02]  /*58d0*/  LEA R86, P4, R5.reuse, R70, 0x1 ;  /* 0x0000004605567211 */ /* 0x040fe400078808ff */
[----:B------:R-:W-:Y:S01]  /*58e0*/  PRMT R42, RZ, 0x7610, R42 ;  /* 0x00007610ff2a7816 */ /* 0x000fe2000000002a */
[----:B------:R-:W4:Y:S01]  /*58f0*/  @!P3 LDS R30, [R15+0x8000] ;  /* 0x008000000f1eb984 */ /* 0x000f220000000800 */
[----:B------:R-:W-:Y:S01]  /*5900*/  LEA.HI.X.SX32 R87, R5, R4, 0x1, P4 ;  /* 0x0000000405577211 */ /* 0x000fe200020f0eff */
[----:B0-----:R-:W-:Y:S01]  /*5910*/  IMAD R5, R14, 0x4, R6 ;  /* 0x000000040e057824 */ /* 0x001fe200078e0206 */
[----:B------:R-:W-:Y:S01]  /*5920*/  LEA R84, P4, R6, R70, 0x1 ;  /* 0x0000004606547211 */ /* 0x000fe200078808ff */
[----:B------:R-:W0:Y:S01]  /*5930*/  LDC R14, c[0x0][0x3d8] ;  /* 0x0000f600ff0e7b82 */ /* 0x000e220000000800 */
[----:B------:R-:W-:-:S02]  /*5940*/  PRMT R34, RZ, 0x7610, R34 ;  /* 0x00007610ff227816 */ /* 0x000fc40000000022 */
[----:B------:R-:W-:Y:S01]  /*5950*/  LEA.HI.X.SX32 R85, R6, R4, 0x1, P4 ;  /* 0x0000000406557211 */ /* 0x000fe200020f0eff */
[----:B------:R-:W-:Y:S01]  /*5960*/  IMAD R6, R16, 0x4, R5 ;  /* 0x0000000410067824 */ /* 0x000fe200078e0205 */
[C---:B------:R-:W-:Y:S02]  /*5970*/  LEA R82, P4, R5.reuse, R70, 0x1 ;  /* 0x0000004605527211 */ /* 0x040fe400078808ff */
[----:B------:R-:W-:Y:S01]  /*5980*/  PRMT R67, RZ, 0x7610, R67 ;  /* 0x00007610ff437816 */ /* 0x000fe20000000043 */
[----:B------:R-:W4:Y:S01]  /*5990*/  LDC R16, c[0x0][0x3d8] ;  /* 0x0000f600ff107b82 */ /* 0x000f220000000800 */
[----:B------:R-:W-:Y:S01]  /*59a0*/  LEA.HI.X.SX32 R83, R5, R4, 0x1, P4 ;  /* 0x0000000405537211 */ /* 0x000fe200020f0eff */
[----:B--2---:R-:W-:Y:S01]  /*59b0*/  IMAD R5, R18, 0x4, R6 ;  /* 0x0000000412057824 */ /* 0x004fe200078e0206 */
[----:B------:R-:W-:Y:S02]  /*59c0*/  LEA R80, P4, R6, R70, 0x1 ;  /* 0x0000004606507211 */ /* 0x000fe400078808ff */
[----:B------:R-:W-:-:S02]  /*59d0*/  PRMT R65, RZ, 0x7610, R65 ;  /* 0x00007610ff417816 */ /* 0x000fc40000000041 */
[----:B------:R-:W-:Y:S01]  /*59e0*/  LEA.HI.X.SX32 R81, R6, R4, 0x1, P4 ;  /* 0x0000000406517211 */ /* 0x000fe200020f0eff */
[----:B-1----:R-:W-:Y:S01]  /*59f0*/  IMAD R6, R19, 0x4, R5 ;  /* 0x0000000413067824 */ /* 0x002fe200078e0205 */
[C---:B------:R-:W-:Y:S02]  /*5a00*/  LEA R78, P4, R5.reuse, R70, 0x1 ;  /* 0x00000046054e7211 */ /* 0x040fe400078808ff */
[----:B------:R-:W-:Y:S02]  /*5a10*/  PRMT R19, RZ, 0x7610, R19 ;  /* 0x00007610ff137816 */ /* 0x000fe40000000013 */
[----:B------:R-:W-:Y:S01]  /*5a20*/  LEA.HI.X.SX32 R79, R5, R4, 0x1, P4 ;  /* 0x00000004054f7211 */ /* 0x000fe200020f0eff */
[----:B---3--:R-:W-:Y:S01]  /*5a30*/  IMAD R5, R32, 0x4, R6 ;  /* 0x0000000420057824 */ /* 0x008fe200078e0206 */
[----:B------:R-:W-:Y:S02]  /*5a40*/  LEA R76, P4, R6, R70, 0x1 ;  /* 0x00000046064c7211 */ /* 0x000fe400078808ff */
[----:B------:R-:W-:-:S02]  /*5a50*/  PRMT R32, RZ, 0x7610, R32 ;  /* 0x00007610ff207816 */ /* 0x000fc40000000020 */
[----:B------:R-:W-:Y:S01]  /*5a60*/  LEA.HI.X.SX32 R77, R6, R4, 0x1, P4 ;  /* 0x00000004064d7211 */ /* 0x000fe200020f0eff */
[----:B0-----:R-:W-:Y:S01]  /*5a70*/  IMAD R6, R14, 0x4, R5 ;  /* 0x000000040e067824 */ /* 0x001fe200078e0205 */
[C---:B------:R-:W-:Y:S02]  /*5a80*/  LEA R74, P4, R5.reuse, R70, 0x1 ;  /* 0x00000046054a7211 */ /* 0x040fe400078808ff */
[----:B------:R-:W-:Y:S02]  /*5a90*/  PRMT R63, RZ, 0x7610, R63 ;  /* 0x00007610ff3f7816 */ /* 0x000fe4000000003f */
[----:B------:R-:W-:Y:S01]  /*5aa0*/  LEA.HI.X.SX32 R75, R5, R4, 0x1, P4 ;  /* 0x00000004054b7211 */ /* 0x000fe200020f0eff */
[----:B----4-:R-:W-:Y:S01]  /*5ab0*/  IMAD R5, R16, 0x4, R6 ;  /* 0x0000000410057824 */ /* 0x010fe200078e0206 */
[----:B------:R-:W-:Y:S01]  /*5ac0*/  LEA R72, P4, R6, R70, 0x1 ;  /* 0x0000004606487211 */ /* 0x000fe200078808ff */
[----:B------:R-:W0:Y:S01]  /*5ad0*/  SHFL.BFLY PT, R14, R30, 0x1, 0x1f ;  /* 0x0c201f001e0e7f89 */ /* 0x000e2200000e0000 */
[----:B------:R-:W-:-:S02]  /*5ae0*/  PRMT R61, RZ, 0x7610, R61 ;  /* 0x00007610ff3d7816 */ /* 0x000fc4000000003d */
[----:B------:R-:W-:Y:S02]  /*5af0*/  LEA.HI.X.SX32 R73, R6, R4, 0x1, P4 ;  /* 0x0000000406497211 */ /* 0x000fe400020f0eff */
[C---:B------:R-:W-:Y:S02]  /*5b00*/  LEA R70, P4, R5.reuse, R70, 0x1 ;  /* 0x0000004605467211 */ /* 0x040fe400078808ff */
[----:B------:R-:W-:Y:S02]  /*5b10*/  PRMT R59, RZ, 0x7610, R59 ;  /* 0x00007610ff3b7816 */ /* 0x000fe4000000003b */
[----:B------:R-:W-:Y:S02]  /*5b20*/  LEA.HI.X.SX32 R71, R5, R4, 0x1, P4 ;  /* 0x0000000405477211 */ /* 0x000fe400020f0eff */
[----:B------:R-:W-:Y:S02]  /*5b30*/  LOP3.LUT P4, RZ, R117, 0x1, RZ, 0xc0, !PT ;  /* 0x0000000175ff7812 */ /* 0x000fe4000788c0ff */
[----:B------:R-:W-:-:S02]  /*5b40*/  PRMT R57, RZ, 0x7610, R57 ;  /* 0x00007610ff397816 */ /* 0x000fc40000000039 */
[----:B------:R-:W-:Y:S02]  /*5b50*/  ISETP.LT.U32.AND P4, PT, R17, 0x80, !P4 ;  /* 0x000000801100780c */ /* 0x000fe40006781070 */
[----:B------:R-:W-:Y:S02]  /*5b60*/  PRMT R55, RZ, 0x7610, R55 ;  /* 0x00007610ff377816 */ /* 0x000fe40000000037 */
[----:B------:R-:W-:Y:S02]  /*5b70*/  PRMT R53, RZ, 0x7610, R53 ;  /* 0x00007610ff357816 */ /* 0x000fe40000000035 */
[----:B------:R-:W-:Y:S02]  /*5b80*/  PRMT R51, RZ, 0x7610, R51 ;  /* 0x00007610ff337816 */ /* 0x000fe40000000033 */
[----:B------:R-:W-:Y:S02]  /*5b90*/  PRMT R49, RZ, 0x7610, R49 ;  /* 0x00007610ff317816 */ /* 0x000fe40000000031 */
[----:B0-----:R-:W-:-:S02]  /*5ba0*/  FMNMX R30, R30, R14, !PT ;  /* 0x0000000e1e1e7209 */ /* 0x001fc40007800000 */
[----:B------:R-:W-:Y:S02]  /*5bb0*/  PRMT R47, RZ, 0x7610, R47 ;  /* 0x00007610ff2f7816 */ /* 0x000fe4000000002f */
[----:B------:R-:W-:Y:S01]  /*5bc0*/  PRMT R45, RZ, 0x7610, R45 ;  /* 0x00007610ff2d7816 */ /* 0x000fe2000000002d */
[----:B------:R0:W-:Y:S01]  /*5bd0*/  @P4 STS [R15+0x8000], R30 ;  /* 0x0080001e0f004388 */ /* 0x0001e20000000800 */
[----:B------:R-:W-:Y:S02]  /*5be0*/  PRMT R43, RZ, 0x7610, R43 ;  /* 0x00007610ff2b7816 */ /* 0x000fe4000000002b */
[----:B------:R-:W-:Y:S01]  /*5bf0*/  PRMT R41, RZ, 0x7610, R41 ;  /* 0x00007610ff297816 */ /* 0x000fe20000000029 */
[----:B------:R-:W-:Y:S01]  /*5c00*/  BAR.SYNC.DEFER_BLOCKING 0x0 ;  /* 0x0000000000007b1d */ /* 0x000fe20000010000 */
[----:B------:R-:W-:Y:S02]  /*5c10*/  PRMT R17, RZ, 0x7610, R17 ;  /* 0x00007610ff117816 */ /* 0x000fe40000000011 */
[----:B------:R-:W-:-:S02]  /*5c20*/  PRMT R39, RZ, 0x7610, R39 ;  /* 0x00007610ff277816 */ /* 0x000fc40000000027 */
[----:B------:R-:W-:Y:S02]  /*5c30*/  PRMT R37, RZ, 0x7610, R37 ;  /* 0x00007610ff257816 */ /* 0x000fe40000000025 */
[----:B0-----:R-:W-:Y:S01]  /*5c40*/  PRMT R30, RZ, 0x7610, R30 ;  /* 0x00007610ff1e7816 */ /* 0x001fe2000000001e */
[----:B------:R-:W0:Y:S02]  /*5c50*/  LDS R117, [R226+UR4+0x8000] ;  /* 0x00800004e2757984 */ /* 0x000e240008000800 */
[----:B0-----:R-:W-:-:S05]  /*5c60*/  FMNMX R117, R117, -INF , !PT ;  /* 0xff80000075757809 */ /* 0x001fca0007800000 */
[--C-:B------:R-:W-:Y:S01]  /*5c70*/  FADD R4, R29, -R117.reuse ;  /* 0x800000751d047221 */ /* 0x100fe20000000000 */
[--C-:B------:R-:W-:Y:S01]  /*5c80*/  FADD R28, R28, -R117.reuse ;  /* 0x800000751c1c7221 */ /* 0x100fe20000000000 */
[--C-:B------:R-:W-:Y:S01]  /*5c90*/  FADD R27, R27, -R117.reuse ;  /* 0x800000751b1b7221 */ /* 0x100fe20000000000 */
[--C-:B------:R-:W-:Y:S01]  /*5ca0*/  FADD R26, R26, -R117.reuse ;  /* 0x800000751a1a7221 */ /* 0x100fe20000000000 */
[----:B------:R-:W-:Y:S01]  /*5cb0*/  FMUL R4, R4, 1.4426950216293334961 ;  /* 0x3fb8aa3b04047820 */ /* 0x000fe20000400000 */
[--C-:B------:R-:W-:Y:S01]  /*5cc0*/  FADD R25, R25, -R117.reuse ;  /* 0x8000007519197221 */ /* 0x100fe20000000000 */
[--C-:B------:R-:W-:Y:S01]  /*5cd0*/  FADD R24, R24, -R117.reuse ;  /* 0x8000007518187221 */ /* 0x100fe20000000000 */
[--C-:B------:R-:W-:Y:S01]  /*5ce0*/  FADD R23, R23, -R117.reuse ;  /* 0x8000007517177221 */ /* 0x100fe20000000000 */
[----:B------:R0:W-:Y:S01]  /*5cf0*/  MUFU.EX2 R210, R4 ;  /* 0x0000000400d27308 */ /* 0x0001e20000000800 */
[--C-:B------:R-:W-:Y:S01]  /*5d00*/  FADD R22, R22, -R117.reuse ;  /* 0x8000007516167221 */ /* 0x100fe20000000000 */
[--C-:B------:R-:W-:Y:S01]  /*5d10*/  FADD R21, R21, -R117.reuse ;  /* 0x8000007515157221 */ /* 0x100fe20000000000 */
[--C-:B------:R-:W-:Y:S01]  /*5d20*/  FADD R13, R13, -R117.reuse ;  /* 0x800000750d0d7221 */ /* 0x100fe20000000000 */
[--C-:B------:R-:W-:Y:S01]  /*5d30*/  FADD R252, R12, -R117.reuse ;  /* 0x800000750cfc7221 */ /* 0x100fe20000000000 */
[--C-:B------:R-:W-:Y:S01]  /*5d40*/  FADD R181, R11, -R117.reuse ;  /* 0x800000750bb57221 */ /* 0x100fe20000000000 */
[--C-:B------:R-:W-:Y:S01]  /*5d50*/  FADD R180, R10, -R117.reuse ;  /* 0x800000750ab47221 */ /* 0x100fe20000000000 */
[--C-:B------:R-:W-:Y:S01]  /*5d60*/  FADD R163, R9, -R117.reuse ;  /* 0x8000007509a37221 */ /* 0x100fe20000000000 */
[----:B------:R-:W-:Y:S01]  /*5d70*/  FMUL R252, R252, 1.4426950216293334961 ;  /* 0x3fb8aa3bfcfc7820 */ /* 0x000fe20000400000 */
[----:B0-----:R-:W-:Y:S01]  /*5d80*/  FMUL R4, R28, 1.4426950216293334961 ;  /* 0x3fb8aa3b1c047820 */ /* 0x001fe20000400000 */
[----:B------:R-:W-:Y:S01]  /*5d90*/  FMUL R181, R181, 1.4426950216293334961 ;  /* 0x3fb8aa3bb5b57820 */ /* 0x000fe20000400000 */
[----:B------:R-:W-:Y:S01]  /*5da0*/  FMUL R180, R180, 1.4426950216293334961 ;  /* 0x3fb8aa3bb4b47820 */ /* 0x000fe20000400000 */
[----:B------:R-:W-:Y:S01]  /*5db0*/  FMUL R163, R163, 1.4426950216293334961 ;  /* 0x3fb8aa3ba3a37820 */ /* 0x000fe20000400000 */
[----:B------:R0:W1:Y:S01]  /*5dc0*/  MUFU.EX2 R211, R4 ;  /* 0x0000000400d37308 */ /* 0x0000620000000800 */
[--C-:B------:R-:W-:Y:S01]  /*5dd0*/  FADD R162, R8, -R117.reuse ;  /* 0x8000007508a27221 */ /* 0x100fe20000000000 */
[----:B------:R-:W-:Y:S01]  /*5de0*/  FADD R157, R7, -R117 ;  /* 0x80000075079d7221 */ /* 0x000fe20000000000 */
[----:B------:R-:W-:Y:S01]  /*5df0*/  PRMT R28, RZ, 0x7610, R28 ;  /* 0x00007610ff1c7816 */ /* 0x000fe2000000001c */
[----:B------:R-:W-:Y:S01]  /*5e00*/  BAR.SYNC.DEFER_BLOCKING 0x0 ;  /* 0x0000000000007b1d */ /* 0x000fe20000010000 */
[----:B------:R-:W-:Y:S01]  /*5e10*/  FMUL R162, R162, 1.4426950216293334961 ;  /* 0x3fb8aa3ba2a27820 */ /* 0x000fe20000400000 */
[----:B------:R-:W-:Y:S01]  /*5e20*/  FMUL R157, R157, 1.4426950216293334961 ;  /* 0x3fb8aa3b9d9d7820 */ /* 0x000fe20000400000 */
[----:B0-----:R-:W-:-:S03]  /*5e30*/  FMUL R4, R27, 1.4426950216293334961 ;  /* 0x3fb8aa3b1b047820 */ /* 0x001fc60000400000 */
[----:B------:R-:W-:Y:S08]  /*5e40*/  MUFU.EX2 R252, R252 ;  /* 0x000000fc00fc7308 */ /* 0x000ff00000000800 */
[----:B------:R0:W2:Y:S08]  /*5e50*/  MUFU.EX2 R160, R4 ;  /* 0x0000000400a07308 */ /* 0x0000b00000000800 */
[----:B------:R-:W-:Y:S01]  /*5e60*/  MUFU.EX2 R181, R181 ;  /* 0x000000b500b57308 */ /* 0x000fe20000000800 */
[----:B0-----:R-:W-:Y:S01]  /*5e70*/  FMUL R4, R26, 1.4426950216293334961 ;  /* 0x3fb8aa3b1a047820 */ /* 0x001fe20000400000 */
[----:B------:R-:W-:-:S06]  /*5e80*/  PRMT R26, RZ, 0x7610, R26 ;  /* 0x00007610ff1a7816 */ /* 0x000fcc000000001a */
[----:B------:R0:W3:Y:S08]  /*5e90*/  MUFU.EX2 R161, R4 ;  /* 0x0000000400a17308 */ /* 0x0000f00000000800 */
[----:B------:R-:W-:Y:S01]  /*5ea0*/  MUFU.EX2 R180, R180 ;  /* 0x000000b400b47308 */ /* 0x000fe20000000800 */
[----:B0-----:R-:W-:-:S07]  /*5eb0*/  FMUL R4, R25, 1.4426950216293334961 ;  /* 0x3fb8aa3b19047820 */ /* 0x001fce0000400000 */
[----:B------:R0:W4:Y:S08]  /*5ec0*/  MUFU.EX2 R158, R4 ;  /* 0x00000004009e7308 */ /* 0x0001300000000800 */
[----:B------:R-:W-:Y:S01]  /*5ed0*/  MUFU.EX2 R163, R163 ;  /* 0x000000a300a37308 */ /* 0x000fe20000000800 */
[----:B0-----:R-:W-:Y:S01]  /*5ee0*/  FMUL R4, R24, 1.4426950216293334961 ;  /* 0x3fb8aa3b18047820 */ /* 0x001fe20000400000 */
[----:B------:R-:W-:-:S06]  /*5ef0*/  PRMT R24, RZ, 0x7610, R24 ;  /* 0x00007610ff187816 */ /* 0x000fcc0000000018 */
[----:B------:R0:W1:Y:S08]  /*5f00*/  MUFU.EX2 R159, R4 ;  /* 0x00000004009f7308 */ /* 0x0000700000000800 */
[----:B------:R-:W-:Y:S01]  /*5f10*/  MUFU.EX2 R162, R162 ;  /* 0x000000a200a27308 */ /* 0x000fe20000000800 */
[----:B0-----:R-:W-:-:S07]  /*5f20*/  FMUL R4, R23, 1.4426950216293334961 ;  /* 0x3fb8aa3b17047820 */ /* 0x001fce0000400000 */
[----:B------:R0:W1:Y:S08]  /*5f30*/  MUFU.EX2 R68, R4 ;  /* 0x0000000400447308 */ /* 0x0000700000000800 */
[----:B------:R-:W-:Y:S01]  /*5f40*/  MUFU.EX2 R157, R157 ;  /* 0x0000009d009d7308 */ /* 0x000fe20000000800 */
[----:B0-----:R-:W-:Y:S01]  /*5f50*/  FMUL R4, R22, 1.4426950216293334961 ;  /* 0x3fb8aa3b16047820 */ /* 0x001fe20000400000 */
[----:B------:R-:W-:-:S06]  /*5f60*/  PRMT R22, RZ, 0x7610, R22 ;  /* 0x00007610ff167816 */ /* 0x000fcc0000000016 */
[----:B------:R0:W1:Y:S02]  /*5f70*/  MUFU.EX2 R156, R4 ;  /* 0x00000004009c7308 */ /* 0x0000640000000800 */
[----:B0-----:R-:W-:-:S06]  /*5f80*/  FMUL R4, R21, 1.4426950216293334961 ;  /* 0x3fb8aa3b15047820 */ /* 0x001fcc0000400000 */
[----:B------:R0:W1:Y:S02]  /*5f90*/  MUFU.EX2 R2, R4 ;  /* 0x0000000400027308 */ /* 0x0000640000000800 */
[----:B0-----:R-:W-:-:S06]  /*5fa0*/  FMUL R4, R13, 1.4426950216293334961 ;  /* 0x3fb8aa3b0d047820 */ /* 0x001fcc0000400000 */
[----:B------:R1:W0:Y:S02]  /*5fb0*/  MUFU.EX2 R3, R4 ;  /* 0x0000000400037308 */ /* 0x0002240000000800 */
[----:B-1----:R-:W-:-:S04]  /*5fc0*/  FADD R4, R210, R211 ;  /* 0x000000d3d2047221 */ /* 0x002fc80000000000 */
[----:B--2---:R-:W-:-:S04]  /*5fd0*/  FADD R4, R160, R4 ;  /* 0x00000004a0047221 */ /* 0x004fc80000000000 */
[----:B---3--:R-:W-:-:S04]  /*5fe0*/  FADD R4, R161, R4 ;  /* 0x00000004a1047221 */ /* 0x008fc80000000000 */
[----:B----4-:R-:W-:-:S04]  /*5ff0*/  FADD R4, R158, R4 ;  /* 0x000000049e047221 */ /* 0x010fc80000000000 */
[----:B------:R-:W-:-:S04]  /*6000*/  FADD R4, R159, R4 ;  /* 0x000000049f047221 */ /* 0x000fc80000000000 */
[----:B------:R-:W-:-:S04]  /*6010*/  FADD R4, R68, R4 ;  /* 0x0000000444047221 */ /* 0x000fc80000000000 */
[----:B------:R-:W-:-:S04]  /*6020*/  FADD R4, R156, R4 ;  /* 0x000000049c047221 */ /* 0x000fc80000000000 */
[----:B------:R-:W-:-:S04]  /*6030*/  FADD R4, R2, R4 ;  /* 0x0000000402047221 */ /* 0x000fc80000000000 */
[----:B0-----:R-:W-:-:S04]  /*6040*/  FADD R4, R3, R4 ;  /* 0x0000000403047221 */ /* 0x001fc80000000000 */
[----:B------:R-:W-:-:S04]  /*6050*/  FADD R4, R252, R4 ;  /* 0x00000004fc047221 */ /* 0x000fc80000000000 */
[----:B------:R-:W-:-:S04]  /*6060*/  FADD R4, R181, R4 ;  /* 0x00000004b5047221 */ /* 0x000fc80000000000 */
[----:B------:R-:W-:-:S04]  /*6070*/  FADD R4, R180, R4 ;  /* 0x00000004b4047221 */ /* 0x000fc80000000000 */
[----:B------:R-:W-:-:S04]  /*6080*/  FADD R4, R163, R4 ;  /* 0x00000004a3047221 */ /* 0x000fc80000000000 */
[----:B------:R-:W-:-:S04]  /*6090*/  FADD R4, R162, R4 ;  /* 0x00000004a2047221 */ /* 0x000fc80000000000 */
[----:B------:R-:W-:-:S05]  /*60a0*/  FADD R4, R157, R4 ;  /* 0x000000049d047221 */ /* 0x000fca0000000000 */
[----:B------:R-:W0:Y:S02]  /*60b0*/  SHFL.BFLY PT, R5, R4, 0x10, 0x1f ;  /* 0x0e001f0004057f89 */ /* 0x000e2400000e0000 */
[----:B0-----:R-:W-:-:S05]  /*60c0*/  FADD R4, R4, R5 ;  /* 0x0000000504047221 */ /* 0x001fca0000000000 */
[----:B------:R-:W-:Y:S01]  /*60d0*/  @!P2 STS [R227+UR4+0x8000], R4 ;  /* 0x00800004e300a988 */ /* 0x000fe20008000804 */
[----:B------:R-:W-:Y:S06]  /*60e0*/  BAR.SYNC.DEFER_BLOCKING 0x0 ;  /* 0x0000000000007b1d */ /* 0x000fec0000010000 */
[----:B------:R-:W0:Y:S04]  /*60f0*/  @!P3 LDS R31, [R15+0x8000] ;  /* 0x008000000f1fb984 */ /* 0x000e280000000800 */
[----:B0-----:R-:W0:Y:S02]  /*6100*/  SHFL.BFLY PT, R4, R31, 0x1, 0x1f ;  /* 0x0c201f001f047f89 */ /* 0x001e2400000e0000 */
[----:B0-----:R-:W-:-:S05]  /*6110*/  FADD R31, R31, R4 ;  /* 0x000000041f1f7221 */ /* 0x001fca0000000000 */
[----:B------:R0:W-:Y:S01]  /*6120*/  @P4 STS [R15+0x8000], R31 ;  /* 0x0080001f0f004388 */ /* 0x0001e20000000800 */
[----:B------:R-:W-:Y:S01]  /*6130*/  BAR.SYNC.DEFER_BLOCKING 0x0 ;  /* 0x0000000000007b1d */ /* 0x000fe20000010000 */
[----:B------:R-:W-:Y:S02]  /*6140*/  PRMT R13, RZ, 0x7610, R13 ;  /* 0x00007610ff0d7816 */ /* 0x000fe4000000000d */
[----:B------:R-:W-:Y:S02]  /*6150*/  PRMT R11, RZ, 0x7610, R11 ;  /* 0x00007610ff0b7816 */ /* 0x000fe4000000000b */
[----:B------:R-:W-:Y:S02]  /*6160*/  PRMT R9, RZ, 0x7610, R9 ;  /* 0x00007610ff097816 */ /* 0x000fe40000000009 */
[----:B0-----:R-:W-:Y:S02]  /*6170*/  PRMT R15, RZ, 0x7610, R15 ;  /* 0x00007610ff0f7816 */ /* 0x001fe4000000000f */
[----:B------:R-:W-:-:S02]  /*6180*/  PRMT R7, RZ, 0x7610, R7 ;  /* 0x00007610ff077816 */ /* 0x000fc40000000007 */
[----:B------:R-:W-:Y:S01]  /*6190*/  PRMT R5, RZ, 0x7610, R5 ;  /* 0x00007610ff057816 */ /* 0x000fe20000000005 */
[----:B------:R-:W2:Y:S04]  /*61a0*/  @P1 LDG.E.U16 R116, desc[UR8][R208.64] ;  /* 0x00000008d0741981 */ /* 0x000ea8000c1e1500 */
[----:B------:R-:W3:Y:S04]  /*61b0*/  @P1 LDG.E.U16 R66, desc[UR8][R204.64] ;  /* 0x00000008cc421981 */ /* 0x000ee8000c1e1500 */
[----:B------:R-:W4:Y:S04]  /*61c0*/  @P1 LDG.E.U16 R64, desc[UR8][R200.64] ;  /* 0x00000008c8401981 */ /* 0x000f28000c1e1500 */
        /* <DEDUP_REMOVED lines=35> */
[----:B------:R-:W4:Y:S01]  /*6400*/  @P1 LDG.E.U16 R55, desc[UR8][R182.64] ;  /* 0x00000008b6371981 */ /* 0x000f22000c1e1500 */
[----:B------:R-:W-:-:S03]  /*6410*/  PRMT R35, RZ, 0x7610, R35 ;  /* 0x00007610ff237816 */ /* 0x000fc60000000023 */
        /* <DEDUP_REMOVED lines=40> */
[----:B------:R-:W0:Y:S01]  /*66a0*/  LDS R212, [R226+UR4+0x8000] ;  /* 0x00800004e2d47984 */ /* 0x000e220008000800 */
[----:B------:R-:W-:Y:S01]  /*66b0*/  BAR.SYNC.DEFER_BLOCKING 0x0 ;  /* 0x0000000000007b1d */ /* 0x000fe20000010000 */
[----:B------:R-:W-:-:S06]  /*66c0*/  UIADD3 UR75, UPT, UPT, UR5, 0x100, URZ ;  /* 0x00000100054b7890 */ /* 0x000fcc000fffe0ff */
[----:B------:R-:W-:-:S05]  /*66d0*/  VIADD R20, R20, UR75 ;  /* 0x0000004b14147c36 */ /* 0x000fca0008000000 */
[----:B------:R-:W-:Y:S01]  /*66e0*/  R2UR UR11, R20 ;  /* 0x00000000140b72ca */ /* 0x000fe200000e0000 */
[----:B--2---:R1:W-:Y:S04]  /*66f0*/  STS.U16 [R0+UR4+0x8000], R116 ;  /* 0x0080007400007988 */ /* 0x0043e80008000404 */
[----:B---3--:R-:W-:Y:S01]  /*6700*/  STS.U16 [R0+UR4+0x8400], R66 ;  /* 0x0084004200007988 */ /* 0x008fe20008000404 */
[----:B-1----:R-:W-:-:S03]  /*6710*/  LOP3.LUT R116, R0, 0x40, RZ, 0x3c, !PT ;  /* 0x0000004000747812 */ /* 0x002fc600078e3cff */
[----:B----4-:R-:W-:Y:S04]  /*6720*/  STS.U16 [R0+UR4+0x8800], R64 ;  /* 0x0088004000007988 */ /* 0x010fe80008000404 */
        /* <DEDUP_REMOVED lines=58> */
[----:B------:R-:W-:-:S03]  /*6ad0*/  ULEA UR10, UR10, UR11, 0x2 ;  /* 0x0000000b0a0a7291 */ /* 0x000fc6000f8e10ff */
[----:B------:R-:W-:Y:S04]  /*6ae0*/  STS.U16 [R116+UR4+0xf600], R8 ;  /* 0x00f6000874007988 */ /* 0x000fe80008000404 */
[----:B------:R2:W-:Y:S01]  /*6af0*/  STS.U16 [R116+UR4+0xfa00], R6 ;  /* 0x00fa000674007988 */ /* 0x0005e20008000404 */
[----:B-1----:R-:W-:-:S03]  /*6b00*/  F2FP.BF16.F32.PACK_AB R5, R161, R160 ;  /* 0x000000a0a105723e */ /* 0x002fc600000010ff */
[----:B0-----:R0:W-:Y:S04]  /*6b10*/  STL [R1+0x140], R212 ;  /* 0x000140d401007387 */ /* 0x0011e80000100800 */
[----:B------:R1:W-:Y:S01]  /*6b20*/  STS.U16 [R116+UR4+0xfe00], R4 ;  /* 0x00fe000474007988 */ /* 0x0003e20008000404 */
[----:B--2---:R-:W-:-:S03]  /*6b30*/  F2FP.BF16.F32.PACK_AB R6, R159, R158 ;  /* 0x0000009e9f06723e */ /* 0x004fc600000010ff */
[----:B0-----:R0:W5:Y:S01]  /*6b40*/  LDL.LU R212, [R1+0x170] ;  /* 0x0001700001d47983 */ /* 0x0011620000300800 */
[----:B-1----:R-:W-:-:S03]  /*6b50*/  F2FP.BF16.F32.PACK_AB R4, R211, R210 ;  /* 0x000000d2d304723e */ /* 0x002fc600000010ff */
[----:B------:R0:W5:Y:S04]  /*6b60*/  LDL.LU R211, [R1+0x16c] ;  /* 0x00016c0001d37983 */ /* 0x0001680000300800 */
[----:B------:R0:W5:Y:S01]  /*6b70*/  LDL.LU R210, [R1+0x168] ;  /* 0x0001680001d27983 */ /* 0x0001620000300800 */
[----:B------:R-:W-:-:S03]  /*6b80*/  F2FP.BF16.F32.PACK_AB R7, R156, R68 ;  /* 0x000000449c07723e */ /* 0x000fc600000010ff */
[----:B------:R0:W5:Y:S01]  /*6b90*/  LDL.LU R161, [R1+0x164] ;  /* 0x0001640001a17983 */ /* 0x0001620000300800 */
[----:B------:R-:W-:-:S03]  /*6ba0*/  IMAD.U32 R12, RZ, RZ, UR10 ;  /* 0x0000000aff0c7e24 */ /* 0x000fc6000f8e00ff */
[----:B------:R0:W5:Y:S01]  /*6bb0*/  LDL.LU R160, [R1+0x160] ;  /* 0x0001600001a07983 */ /* 0x0001620000300800 */
[----:B------:R-:W-:-:S03]  /*6bc0*/  F2FP.BF16.F32.PACK_AB R8, R3, R2 ;  /* 0x000000020308723e */ /* 0x000fc600000010ff */
[----:B------:R0:W5:Y:S04]  /*6bd0*/  LDL.LU R159, [R1+0x15c] ;  /* 0x00015c00019f7983 */ /* 0x0001680000300800 */
[----:B------:R0:W5:Y:S04]  /*6be0*/  LDL.LU R158, [R1+0x158] ;  /* 0x00015800019e7983 */ /* 0x0001680000300800 */
[----:B------:R0:W5:Y:S04]  /*6bf0*/  LDL.LU R156, [R1+0x154] ;  /* 0x00015400019c7983 */ /* 0x0001680000300800 */
[----:B------:R0:W5:Y:S04]  /*6c00*/  LDL.LU R68, [R1+0x150] ;  /* 0x0001500001447983 */ /* 0x0001680000300800 */
[----:B------:R0:W5:Y:S04]  /*6c10*/  LDL.LU R3, [R1+0x14c] ;  /* 0x00014c0001037983 */ /* 0x0001680000300800 */
[----:B------:R0:W5:Y:S04]  /*6c20*/  LDL.LU R2, [R1+0x148] ;  /* 0x0001480001027983 */ /* 0x0001680000300800 */
[----:B------:R0:W-:Y:S01]  /*6c30*/  STL [R1+0x138], R12 ;  /* 0x0001380c01007387 */ /* 0x0001e20000100800 */
[----:B------:R-:W-:Y:S01]  /*6c40*/  FADD R116, -R117, -INF ;  /* 0xff80000075747421 */ /* 0x000fe20000000100 */
[----:B------:R-:W-:-:S02]  /*6c50*/  F2FP.BF16.F32.PACK_AB R9, R181, R252 ;  /* 0x000000fcb509723e */ /* 0x000fc400000010ff */
[----:B------:R-:W-:Y:S01]  /*6c60*/  F2FP.BF16.F32.PACK_AB R10, R163, R180 ;  /* 0x000000b4a30a723e */ /* 0x000fe200000010ff */
[----:B------:R-:W-:Y:S01]  /*6c70*/  FMUL R116, R116, 1.4426950216293334961 ;  /* 0x3fb8aa3b74747820 */ /* 0x000fe20000400000 */
[----:B------:R-:W-:Y:S01]  /*6c80*/  F2FP.BF16.F32.PACK_AB R11, R157, R162 ;  /* 0x000000a29d0b723e */ /* 0x000fe200000010ff */
[----:B------:R-:W-:Y:S06]  /*6c90*/  @!P1 BRA `(.L_x_9) ;  /* 0x00000000000c9947 */ /* 0x000fec0003800000 */
[----:B------:R-:W-:-:S13]  /*6ca0*/  R2UR UR10, R12 ;  /* 0x000000000c0a72ca */ /* 0x000fda00000e0000 */
[----:B------:R1:W-:Y:S01]  /*6cb0*/  STTM.16dp32bit_t0_t15.x8 tmem[UR10], R4 ;  /* 0x00000004000079ed */ /* 0x0003e2000898000a */
[----:B------:R1:W-:Y:S02]  /*6cc0*/  STTM.16dp32bit_t16_t31.x8 tmem[UR10+0x8], R4 ;  /* 0x00000804000079ed */ /* 0x0003e400089a000a */
.L_x_9:
[----:B------:R-:W2:Y:S02]  /*6cd0*/  FENCE.VIEW.ASYNC.T ;  /* 0x00000000000073c6 */ /* 0x000ea40000000200 */
[----:B--2---:R-:W-:Y:S06]  /*6ce0*/  BAR.SYNC.DEFER_BLOCKING 0x0 ;  /* 0x0000000000007b1d */ /* 0x004fec0000010000 */
[----:B------:R-:W2:Y:S01]  /*6cf0*/  MUFU.EX2 R116, R116 ;  /* 0x0000007400747308 */ /* 0x000ea20000000800 */
[----:B01----:R-:W0:Y:S01]  /*6d00*/  LDTM.16dp32bit_t0_t15.x64 R4, tmem[UR7] ;  /* 0x00000007000479ee */ /* 0x003e220008b00000 */
[----:B------:R-:W1:Y:S01]  /*6d10*/  LDTM.16dp32bit_t16_t31.x64 R4, tmem[UR7+0x40] ;  /* 0x00004007000479ee */ /* 0x000e620008b20000 */
[----:B------:R-:W-:Y:S01]  /*6d20*/  NOP ;  /* 0x0000000000007918 */ /* 0x000fe20000000000 */
[----:B------:R-:W-:Y:S05]  /*6d30*/  @!P1 BRA `(.L_x_10) ;  /* 0x0000000400089947 */ /* 0x000fea0003800000 */
[C---:B012---:R-:W-:Y:S01]  /*6d40*/  FMUL R4, R116.reuse, R4 ;  /* 0x0000000474047220 */ /* 0x047fe20000400000 */
[C---:B------:R-:W-:Y:S01]  /*6d50*/  FMUL R5, R116.reuse, R5 ;  /* 0x0000000574057220 */ /* 0x040fe20000400000 */
        /* <DEDUP_REMOVED lines=61> */
[----:B------:R-:W-:-:S04]  /*7130*/  FMUL R67, R116, R67 ;  /* 0x0000004374437220 */ /* 0x000fc80000400000 */
[----:B------:R3:W-:Y:S01]  /*7140*/  STTM.16dp32bit_t0_t15.x64 tmem[UR7], R4 ;  /* 0x00000004000079ed */ /* 0x0007e20008b00007 */
[----:B------:R3:W-:Y:S02]  /*7150*/  STTM.16dp32bit_t16_t31.x64 tmem[UR7+0x40], R4 ;  /* 0x00004004000079ed */ /* 0x0007e40008b20007 */
.L_x_10:
[----:B01-3--:R0:W5:Y:S01]  /*7160*/  LDL R7, [R1+0x144] ;  /* 0x0001440001077983 */ /* 0x00b1620000100800 */
[----:B------:R-:W1:Y:S02]  /*7170*/  FENCE.VIEW.ASYNC.T ;  /* 0x00000000000073c6 */ /* 0x000e640000000200 */
[----:B-1----:R-:W-:Y:S06]  /*7180*/  BAR.SYNC.DEFER_BLOCKING 0x0 ;  /* 0x0000000000007b1d */ /* 0x002fec0000010000 */
[----:B------:R1:W-:Y:S06]  /*7190*/  MEMBAR.ALL.CTA ;  /* 0x0000000000007992 */ /* 0x0003ec0000008000 */
[----:B-1----:R-:W1:Y:S02]  /*71a0*/  FENCE.VIEW.ASYNC.S ;  /* 0x00000000000073c6 */ /* 0x002e640000000000 */
[----:B-1----:R-:W-:Y:S06]  /*71b0*/  BAR.SYNC.DEFER_BLOCKING 0x0 ;  /* 0x0000000000007b1d */ /* 0x002fec0000010000 */
[----:B0-----:R-:W-:Y:S05]  /*71c0*/  @!P5 BRA `(.L_x_11) ;  /* 0x0000000000c0d947 */ /* 0x001fea0003800000 */
[----:B-----5:R-:W-:Y:S01]  /*71d0*/  VIADD R4, R7, 0x8000 ;  /* 0x0000800007047836 */ /* 0x020fe20000000000 */
[----:B------:R-:W-:Y:S02]  /*71e0*/  LOP3.LUT R156, R156, 0xfffffbff, RZ, 0xc0, !PT ;  /* 0xfffffbff9c9c7812 */ /* 0x000fe400078ec0ff */
[----:B------:R-:W-:Y:S01]  /*71f0*/  ELECT P6, URZ, PT ;  /* 0x0000000000ff782f */ /* 0x000fe200038c0000 */
[----:B------:R-:W-:Y:S01]  /*7200*/  IMAD.MOV.U32 R159, RZ, RZ, RZ ;  /* 0x000000ffff9f7224 */ /* 0x000fe200078e00ff */
[----:B------:R-:W-:Y:S01]  /*7210*/  UIADD3 UR11, UPT, UPT, UR5, 0x110, URZ ;  /* 0x00000110050b7890 */ /* 0x000fe2000fffe0ff */
[----:B------:R-:W-:Y:S01]  /*7220*/  SHF.R.U32.HI R4, RZ, 0x4, R4 ;  /* 0x00000004ff047819 */ /* 0x000fe20000011604 */
[----:B------:R-:W-:Y:S01]  /*7230*/  UIADD3 UR12, UPT, UPT, UR5, 0x118, URZ ;  /* 0x00000118050c7890 */ /* 0x000fe2000fffe0ff */
[----:B------:R-:W-:Y:S01]  /*7240*/  @P1 LOP3.LUT R156, R156, 0x400, RZ, 0xfc, !PT ;  /* 0x000004009c9c1812 */ /* 0x000fe200078efcff */
[----:B------:R-:W-:Y:S01]  /*7250*/  UMOV UR14, 0x0 ;  /* 0x00000000000e7882 */ /* 0x000fe20000000000 */
[----:B------:R-:W-:Y:S01]  /*7260*/  SGXT.U32 R4, R4, 0xe ;  /* 0x0000000e0404781a */ /* 0x000fe20000000000 */
[----:B------:R-:W-:Y:S01]  /*7270*/  UMOV UR15, 0x4400490 ;  /* 0x04400490000f7882 */ /* 0x000fe20000000000 */
[----:B------:R-:W-:Y:S01]  /*7280*/  LOP3.LUT R156, R156, 0xfffffdff, RZ, 0xc0, !PT ;  /* 0xfffffdff9c9c7812 */ /* 0x000fe200078ec0ff */
[----:B------:R-:W-:Y:S01]  /*7290*/  UMOV UR20, 0x0 ;  /* 0x0000000000147882 */ /* 0x000fe20000000000 */
[C---:B------:R-:W-:Y:S01]  /*72a0*/  R2UR UR10, R4.reuse ;  /* 0x00000000040a72ca */ /* 0x040fe200000e0000 */
[----:B------:R-:W-:Y:S01]  /*72b0*/  UMOV UR21, 0x4400490 ;  /* 0x0440049000157882 */ /* 0x000fe20000000000 */
[----:B------:R-:W-:Y:S01]  /*72c0*/  IADD3 R4, P1, PT, R4, 0x2, RZ ;  /* 0x0000000204047810 */ /* 0x000fe20007f3e0ff */
[----:B------:R-:W-:Y:S01]  /*72d0*/  UMOV UR24, 0x0 ;  /* 0x0000000000187882 */ /* 0x000fe20000000000 */
[----:B------:R-:W-:Y:S01]  /*72e0*/  @P0 LOP3.LUT R156, R156, 0x200, RZ, 0xfc, !PT ;  /* 0x000002009c9c0812 */ /* 0x000fe200078efcff */
[----:B------:R-:W-:Y:S01]  /*72f0*/  UMOV UR25, 0x4400490 ;  /* 0x0440049000197882 */ /* 0x000fe20000000000 */
[C---:B------:R-:W-:Y:S01]  /*7300*/  IADD3 R5, P0, PT, R4.reuse, 0x2, RZ ;  /* 0x0000000204057810 */ /* 0x040fe20007f1e0ff */
[----:B------:R-:W-:Y:S01]  /*7310*/  UMOV UR28, 0x0 ;  /* 0x00000000001c7882 */ /* 0x000fe20000000000 */
[C---:B------:R-:W-:Y:S01]  /*7320*/  R2UR UR18, R4.reuse ;  /* 0x00000000041272ca */ /* 0x040fe200000e0000 */
[----:B------:R-:W-:Y:S01]  /*7330*/  UMOV UR29, 0x4400490 ;  /* 0x04400490001d7882 */ /* 0x000fe20000000000 */
[----:B------:R-:W-:-:S02]  /*7340*/  IADD3 R4, P5, PT, R4, 0x4, RZ ;  /* 0x0000000404047810 */ /* 0x000fc40007fbe0ff */
[----:B------:R-:W-:Y:S01]  /*7350*/  R2UR UR22, R5 ;  /* 0x00000000051672ca */ /* 0x000fe200000e0000 */
[----:B------:R-:W-:Y:S01]  /*7360*/  @P6 IMAD.MOV.U32 R5, RZ, RZ, 0x40004040 ;  /* 0x40004040ff056424 */ /* 0x000fe200078e00ff */
[----:B------:R-:W-:Y:S01]  /*7370*/  R2UR UR26, R4 ;  /* 0x00000000041a72ca */ /* 0x000fe200000e0000 */
[----:B------:R-:W-:Y:S01]  /*7380*/  IMAD.U32 R4, RZ, RZ, UR10 ;  /* 0x0000000aff047e24 */ /* 0x000fe2000f8e00ff */
[----:B------:R-:W-:Y:S02]  /*7390*/  UIADD3 UR10, UPT, UPT, UR5, 0x108, URZ ;  /* 0x00000108050a7890 */ /* 0x000fe4000fffe0ff */
[----:B------:R-:W-:Y:S02]  /*73a0*/  @P6 R2UR UR17, R5 ;  /* 0x00000000051162ca */ /* 0x000fe400000e0000 */
[----:B------:R-:W-:Y:S01]  /*73b0*/  @P6 R2UR UR16, R4 ;  /* 0x00000000041062ca */ /* 0x000fe200000e0000 */
[----:B------:R-:W-:-:S05]  /*73c0*/  IMAD.MOV.U32 R4, RZ, RZ, RZ ;  /* 0x000000ffff047224 */ /* 0x000fca00078e00ff */
[----:B------:R-:W-:Y:S02]  /*73d0*/  IADD3.X R4, PT, PT, R4, 0x40004040, RZ, P1, !PT ;  /* 0x4000404004047810 */ /* 0x000fe40000ffe4ff */
[----:B------:R-:W-:Y:S02]  /*73e0*/  LOP3.LUT P1, RZ, R156, 0x400, RZ, 0xc0, !PT ;  /* 0x000004009cff7812 */ /* 0x000fe4000782c0ff */
[----:B------:R-:W-:Y:S01]  /*73f0*/  R2UR UR19, R4 ;  /* 0x00000000041372ca */ /* 0x000fe200000e0000 */
[--C-:B------:R-:W-:Y:S01]  /*7400*/  IMAD.X R5, RZ, RZ, R4.reuse, P0 ;  /* 0x000000ffff057224 */ /* 0x100fe200000e0604 */
[----:B------:R-:W-:Y:S01]  /*7410*/  LOP3.LUT P0, RZ, R156, 0x200, RZ, 0xc0, !PT ;  /* 0x000002009cff7812 */ /* 0x000fe2000780c0ff */
[----:B------:R-:W-:Y:S01]  /*7420*/  IMAD.X R4, RZ, RZ, R4, P5 ;  /* 0x000000ffff047224 */ /* 0x000fe200028e0604 */
[----:B------:R0:W-:Y:S02]  /*7430*/  UTCHMMA tmem[UR75], gdesc[UR16], tmem[UR5], tmem[UR14], idesc[UR15], UPT ;  /* 0x00ff0e104b0079ea */ /* 0x0001e4000b800005 */
[----:B------:R-:W-:-:S02]  /*7440*/  R2UR UR23, R5 ;  /* 0x00000000051772ca */ /* 0x000fc400000e0000 */
[----:B------:R-:W-:Y:S02]  /*7450*/  R2UR UR27, R4 ;  /* 0x00000000041b72ca */ /* 0x000fe400000e0000 */
[----:B------:R-:W-:-:S03]  /*7460*/  @P6 MOV R4, R158 ;  /* 0x0000009e00046202 */ /* 0x000fc60000000f00 */
[----:B------:R0:W-:Y:S01]  /*7470*/  UTCHMMA tmem[UR10], gdesc[UR18], tmem[UR5], tmem[UR20], idesc[UR21], UPT ;  /* 0x00ff14120a0079ea */ /* 0x0001e2000b800005 */
[----:B------:R-:W-:-:S05]  /*7480*/  @P6 R2UR UR13, R4 ;  /* 0x00000000040d62ca */ /* 0x000fca00000e0000 */
[----:B------:R0:W-:Y:S02]  /*7490*/  UTCHMMA tmem[UR11], gdesc[UR22], tmem[UR5], tmem[UR24], idesc[UR25], UPT ;  /* 0x00ff18160b0079ea */ /* 0x0001e4000b800005 */
[----:B------:R0:W-:Y:S06]  /*74a0*/  UTCHMMA tmem[UR12], gdesc[UR26], tmem[UR5], tmem[UR28], idesc[UR29], UPT ;  /* 0x00ff1c1a0c0079ea */ /* 0x0001ec000b800005 */
[----:B------:R0:W-:Y:S01]  /*74b0*/  UTCBAR [UR13], URZ ;  /* 0x000000ff0d0073e9 */ /* 0x0001e200080000ff */
[----:B------:R-:W-:Y:S01]  /*74c0*/  NOP ;  /* 0x0000000000007918 */ /* 0x000fe20000000000 */
.L_x_11:
[----:B------:R-:W3:Y:S01]  /*74d0*/  LDL.LU R4, [R1+0x140] ;  /* 0x0001400001047983 */ /* 0x000ee20000300800 */
[----:B------:R-:W1:Y:S01]  /*74e0*/  S2R R5, SR_CTAID.X ;  /* 0x0000000000057919 */ /* 0x000e620000002500 */
[----:B------:R-:W-:Y:S02]  /*74f0*/  IMAD.MOV.U32 R6, RZ, RZ, RZ ;  /* 0x000000ffff067224 */ /* 0x000fe400078e00ff */
[----:B-1----:R-:W-:-:S05]  /*7500*/  IMAD.SHL.U32 R5, R5, 0x40, RZ ;  /* 0x0000004005057824 */ /* 0x002fca00078e00ff */
[----:B------:R-:W-:Y:S01]  /*7510*/  ISETP.GE.AND P5, PT, R5, 0x1, PT ;  /* 0x000000010500780c */ /* 0x000fe20003fa6270 */
[----:B--23--:R-:W-:Y:S01]  /*7520*/  FADD R4, R116, R4 ;  /* 0x0000000474047221 */ /* 0x00cfe20000000000 */
[----:B------:R-:W-:-:S04]  /*7530*/  FSEL R116, R117, -INF , P1 ;  /* 0xff80000075747808 */ /* 0x000fc80000800000 */
[----:B------:R-:W-:-:S07]  /*7540*/  FSEL R117, R4, 1, P1 ;  /* 0x3f80000004757808 */ /* 0x000fce0000800000 */
[----:B------:R-:W-:Y:S05]  /*7550*/  @!P5 BRA `(.L_x_12) ;  /* 0x000000400018d947 */ /* 0x000fea0003800000 */
[----:B-----5:R-:W-:Y:S01]  /*7560*/  SHF.R.U32.HI R160, RZ, 0x4, R160 ;  /* 0x00000004ffa07819 */ /* 0x020fe200000116a0 */
[----:B------:R-:W-:Y:S01]  /*7570*/  VIADD R252, R7, 0x18000 ;  /* 0x0001800007fc7836 */ /* 0x000fe20000000000 */
[----:B------:R-:W-:Y:S01]  /*7580*/  LOP3.LUT R156, R156, 0xffffefff, RZ, 0xc0, !PT ;  /* 0xffffefff9c9c7812 */ /* 0x000fe200078ec0ff */
[----:B------:R-:W-:Y:S01]  /*7590*/  IMAD.MOV.U32 R5, RZ, RZ, RZ ;  /* 0x000000ffff057224 */ /* 0x000fe200078e00ff */
[----:B------:R-:W-:Y:S01]  /*75a0*/  SGXT.U32 R4, R160, 0xe ;  /* 0x0000000ea004781a */ /* 0x000fe20000000000 */
[----:B------:R-:W-:Y:S01]  /*75b0*/  IMAD.MOV.U32 R12, RZ, RZ, RZ ;  /* 0x000000ffff0c7224 */ /* 0x000fe200078e00ff */
[----:B------:R-:W-:Y:S01]  /*75c0*/  SHF.R.U32.HI R252, RZ, 0x4, R252 ;  /* 0x00000004fffc7819 */ /* 0x000fe200000116fc */
[----:B------:R-:W1:Y:S01]  /*75d0*/  S2R R13, SR_TID.X ;  /* 0x00000000000d7919 */ /* 0x000e620000002100 */
[----:B------:R-:W-:Y:S01]  /*75e0*/  @P4 LOP3.LUT R156, R156, 0x1000, RZ, 0xfc, !PT ;  /* 0x000010009c9c4812 */ /* 0x000fe200078efcff */
[----:B------:R-:W-:Y:S01]  /*75f0*/  IMAD.MOV.U32 R20, RZ, RZ, R116 ;  /* 0x000000ffff147224 */ /* 0x000fe200078e0074 */
[----:B------:R-:W-:Y:S01]  /*7600*/  SGXT.U32 R252, R252, 0xe ;  /* 0x0000000efcfc781a */ /* 0x000fe20000000000 */
[----:B------:R2:W-:Y:S01]  /*7610*/  STL [R1+0x134], R4 ;  /* 0x0001340401007387 */ /* 0x0005e20000100800 */
[----:B------:R-:W-:Y:S01]  /*7620*/  LOP3.LUT R156, R156, 0xfffff7ff, RZ, 0xc0, !PT ;  /* 0xfffff7ff9c9c7812 */ /* 0x000fe200078ec0ff */
[----:B------:R-:W-:Y:S01]  /*7630*/  IMAD.MOV.U32 R157, RZ, RZ, 0x1 ;  /* 0x00000001ff9d7424 */ /* 0x000fe200078e00ff */
[----:B------:R-:W-:Y:S01]  /*7640*/  R2UR UR6, R158 ;  /* 0x000000009e0672ca */ /* 0x000fe200000e0000 */
[----:B------:R-:W-:Y:S01]  /*7650*/  IMAD.MOV.U32 R21, RZ, RZ, RZ ;  /* 0x000000ffff157224 */ /* 0x000fe200078e00ff */
[----:B------:R-:W-:Y:S01]  /*7660*/  @P3 LOP3.LUT R156, R156, 0x800, RZ, 0xfc, !PT ;  /* 0x000008009c9c3812 */ /* 0x000fe200078efcff */
[----:B------:R-:W-:-:S03]  /*7670*/  IMAD.MOV.U32 R158, RZ, RZ, RZ ;  /* 0x000000ffff9e7224 */ /* 0x000fc600078e00ff */
[----:B------:R-:W-:Y:S02]  /*7680*/  LOP3.LUT R156, R156, 0xfffffbff, RZ, 0xc0, !PT ;  /* 0xfffffbff9c9c7812 */ /* 0x000fe400078ec0ff */
[----:B--2---:R-:W-:Y:S02]  /*7690*/  IADD3 R4, P1, PT, R4, 0x2, RZ ;  /* 0x0000000204047810 */ /* 0x004fe40007f3e0ff */
[----:B------:R-:W-:Y:S02]  /*76a0*/  @P2 LOP3.LUT R156, R156, 0x400, RZ, 0xfc, !PT ;  /* 0x000004009c9c2812 */ /* 0x000fe400078efcff */
[----:B0-----:R-:W-:Y:S01]  /*76b0*/  R2UR UR10, R4 ;  /* 0x00000000040a72ca */ /* 0x001fe200000e0000 */
[----:B------:R-:W-:Y:S01]  /*76c0*/  IMAD.U32 R4, RZ, RZ, UR4 ;  /* 0x00000004ff047e24 */ /* 0x000fe2000f8e00ff */
[----:B------:R-:W-:Y:S02]  /*76d0*/  IADD3.X R5, PT, PT, R5, 0x40004040, RZ, P1, !PT ;  /* 0x4000404005057810 */ /* 0x000fe40000ffe4ff */
[----:B------:R-:W-:-:S02]  /*76e0*/  LOP3.LUT R156, R156, 0xfffffdff, RZ, 0xc0, !PT ;  /* 0xfffffdff9c9c7812 */ /* 0x000fc400078ec0ff */
[----:B------:R-:W-:Y:S02]  /*76f0*/  SHF.R.U32.HI R4, RZ, 0x4, R4 ;  /* 0x00000004ff047819 */ /* 0x000fe40000011604 */
[----:B------:R-:W-:Y:S02]  /*7700*/  R2UR UR11, R5 ;  /* 0x00000000050b72ca */ /* 0x000fe400000e0000 */
[----:B------:R-:W-:Y:S02]  /*7710*/  IADD3 R5, P1, PT, R252, 0x2, RZ ;  /* 0x00000002fc057810 */ /* 0x000fe40007f3e0ff */
[----:B------:R-:W-:Y:S02]  /*7720*/  SGXT.U32 R6, R4, 0xe ;  /* 0x0000000e0406781a */ /* 0x000fe40000000000 */
[----:B------:R-:W-:Y:S01]  /*7730*/  R2UR UR12, R5 ;  /* 0x00000000050c72ca */ /* 0x000fe200000e0000 */
[----:B------:R-:W-:Y:S01]  /*7740*/  IMAD.MOV.U32 R5, RZ, RZ, RZ ;  /* 0x000000ffff057224 */ /* 0x000fe200078e00ff */
[----:B------:R-:W-:Y:S01]  /*7750*/  IADD3 R4, P5, PT, R6, 0x80, RZ ;  /* 0x0000008006047810 */ /* 0x000fe20007fbe0ff */
[----:B------:R0:W-:Y:S01]  /*7760*/  STL [R1+0x130], R6 ;  /* 0x0001300601007387 */ /* 0x0001e20000100800 */
[----:B------:R-:W-:-:S02]  /*7770*/  IADD3.X R12, PT, PT, R12, 0x40004040, RZ, P1, !PT ;  /* 0x400040400c0c7810 */ /* 0x000fc40000ffe4ff */
[----:B------:R-:W-:Y:S01]  /*7780*/  IADD3.X R5, PT, PT, R5, 0x40004040, RZ, P5, !PT ;  /* 0x4000404005057810 */ /* 0x000fe20002ffe4ff */
[----:B------:R-:W-:Y:S01]  /*7790*/  UIADD3.64 UR76, UPT, UPT, UR10, 0x2, URZ ;  /* 0x000000020a4c7897 */ /* 0x000fe2000fffe0ff */
[----:B------:R-:W-:Y:S01]  /*77a0*/  @P0 LOP3.LUT R156, R156, 0x200, RZ, 0xfc, !PT ;  /* 0x000002009c9c0812 */ /* 0x000fe200078efcff */
[----:B------:R-:W-:Y:S01]  /*77b0*/  UIADD3.64 UR44, UPT, UPT, UR10, 0x4, URZ ;  /* 0x000000040a2c7897 */ /* 0x000fe2000fffe0ff */
[----:B------:R-:W-:Y:S01]  /*77c0*/  R2UR UR40, R4 ;  /* 0x00000000042872ca */ /* 0x000fe200000e0000 */
[----:B------:R-:W-:Y:S01]  /*77d0*/  UIADD3.64 UR46, UPT, UPT, UR10, 0x1fe, URZ ;  /* 0x000001fe0a2e7897 */ /* 0x000fe2000fffe0ff */
[----:B------:R-:W-:Y:S01]  /*77e0*/  LOP3.LUT R156, R156, 0xffffff7f, RZ, 0xc0, !PT ;  /* 0xffffff7f9c9c7812 */ /* 0x000fe200078ec0ff */
[----:B------:R-:W-:Y:S01]  /*77f0*/  UIADD3.64 UR48, UPT, UPT, UR10, 0x200, URZ ;  /* 0x000002000a307897 */ /* 0x000fe2000fffe0ff */
[----:B0-----:R-:W-:Y:S01]  /*7800*/  IADD3 R6, P5, PT, R4, 0x80, RZ ;  /* 0x0000008004067810 */ /* 0x001fe20007fbe0ff */
[----:B------:R-:W-:Y:S01]  /*7810*/  UIADD3.64 UR50, UPT, UPT, UR10, 0x202, URZ ;  /* 0x000002020a327897 */ /* 0x000fe2000fffe0ff */
[----:B------:R-:W-:Y:S01]  /*7820*/  R2UR UR13, R12 ;  /* 0x000000000c0d72ca */ /* 0x000fe200000e0000 */
[----:B------:R-:W-:Y:S01]  /*7830*/  UIADD3.64 UR52, UPT, UPT, UR10, 0x204, URZ ;  /* 0x000002040a347897 */ /* 0x000fe2000fffe0ff */
[----:B------:R-:W-:Y:S01]  /*7840*/  R2UR UR14, R6 ;  /* 0x00000000060e72ca */ /* 0x000fe200000e0000 */
[----:B------:R-:W-:Y:S01]  /*7850*/  IMAD.X R10, RZ, RZ, R5, P5 ;  /* 0x000000ffff0a7224 */ /* 0x000fe200028e0605 */
[----:B------:R-:W-:Y:S01]  /*7860*/  IADD3 R6, P5, PT, R4, 0x100, RZ ;  /* 0x0000010004067810 */ /* 0x000fe20007fbe0ff */
[----:B------:R-:W-:Y:S01]  /*7870*/  UIADD3.64 UR54, UPT, UPT, UR10, 0x3fe, URZ ;  /* 0x000003fe0a367897 */ /* 0x000fe2000fffe0ff */
[----:B-1----:R-:W-:Y:S01]  /*7880*/  SHF.R.U32.HI R13, RZ, 0x5, R13 ;  /* 0x00000005ff0d7819 */ /* 0x002fe2000001160d */
[----:B------:R-:W-:Y:S01]  /*7890*/  UIADD3.64 UR56, UPT, UPT, UR10, 0x400, URZ ;  /* 0x000004000a387897 */ /* 0x000fe2000fffe0ff */
[----:B------:R-:W-:Y:S01]  /*78a0*/  R2UR UR16, R6 ;  /* 0x00000000061072ca */ /* 0x000fe200000e0000 */
[--C-:B------:R-:W-:Y:S01]  /*78b0*/  IMAD.X R9, RZ, RZ, R5.reuse, P5 ;  /* 0x000000ffff097224 */ /* 0x100fe200028e0605 */
[----:B------:R-:W-:Y:S01]  /*78c0*/  IADD3 R6, P6, PT, R4, 0x180, RZ ;  /* 0x0000018004067810 */ /* 0x000fe20007fde0ff */
[----:B------:R-:W-:Y:S01]  /*78d0*/  UIADD3.64 UR58, UPT, UPT, UR10, 0x402, URZ ;  /* 0x000004020a3a7897 */ /* 0x000fe2000fffe0ff */
[----:B------:R-:W-:Y:S01]  /*78e0*/  R2UR UR15, R10 ;  /* 0x000000000a0f72ca */ /* 0x000fe200000e0000 */
[----:B------:R-:W-:Y:S01]  /*78f0*/  UIADD3.64 UR70, UPT, UPT, UR12, 0x2, URZ ;  /* 0x000000020c467897 */ /* 0x000fe2000fffe0ff */
[----:B------:R-:W-:Y:S01]  /*7900*/  R2UR UR18, R6 ;  /* 0x00000000061272ca */ /* 0x000fe200000e0000 */
[----:B------:R-:W-:Y:S01]  /*7910*/  IMAD.X R8, RZ, RZ, R5, P6 ;  /* 0x000000ffff087224 */ /* 0x000fe200030e0605 */
[----:B------:R-:W-:Y:S01]  /*7920*/  IADD3 R6, P1, PT, R4, 0x200, RZ ;  /* 0x0000020004067810 */ /* 0x000fe20007f3e0ff */
[----:B------:R-:W-:Y:S01]  /*7930*/  UIADD3.64 UR60, UPT, UPT, UR10, 0x404, URZ ;  /* 0x000004040a3c7897 */ /* 0x000fe2000fffe0ff */
[----:B------:R-:W-:Y:S01]  /*7940*/  R2UR UR17, R9 ;  /* 0x00000000091172ca */ /* 0x000fe200000e0000 */
[----:B------:R-:W-:Y:S01]  /*7950*/  UIADD3.64 UR62, UPT, UPT, UR10, 0x5fe, URZ ;  /* 0x000005fe0a3e7897 */ /* 0x000fe2000fffe0ff */
[----:B------:R-:W-:Y:S01]  /*7960*/  R2UR UR20, R6 ;  /* 0x00000000061472ca */ /* 0x000fe200000e0000 */
[----:B------:R-:W-:Y:S01]  /*7970*/  UIADD3.64 UR64, UPT, UPT, UR10, 0x600, URZ ;  /* 0x000006000a407897 */ /* 0x000fe2000fffe0ff */
[----:B------:R-:W-:Y:S01]  /*7980*/  IADD3 R6, P0, PT, R4, 0x280, RZ ;  /* 0x0000028004067810 */ /* 0x000fe20007f1e0ff */
[----:B------:R-:W-:Y:S01]  /*7990*/  UIADD3.64 UR66, UPT, UPT, UR10, 0x602, URZ ;  /* 0x000006020a427897 */ /* 0x000fe2000fffe0ff */
[----:B------:R-:W-:Y:S01]  /*79a0*/  R2UR UR19, R8 ;  /* 0x00000000081372ca */ /* 0x000fe200000e0000 */
[----:B------:R-:W-:Y:S01]  /*79b0*/  UIADD3.64 UR68, UPT, UPT, UR10, 0x604, URZ ;  /* 0x000006040a447897 */ /* 0x000fe2000fffe0ff */
[----:B------:R-:W-:-:S02]  /*79c0*/  R2UR UR22, R6 ;  /* 0x00000000061672ca */ /* 0x000fc400000e0000 */
[----:B------:R-:W-:Y:S02]  /*79d0*/  R2UR UR41, R5 ;  /* 0x00000000052972ca */ /* 0x000fe400000e0000 */
[----:B------:R-:W-:Y:S02]  /*79e0*/  @P1 LOP3.LUT R156, R156, 0x80, RZ, 0xfc, !PT ;  /* 0x000000809c9c1812 */ /* 0x000fe400078efcff */
[----:B------:R-:W-:Y:S02]  /*79f0*/  IADD3 R6, P1, PT, R4, 0x300, RZ ;  /* 0x0000030004067810 */ /* 0x000fe40007f3e0ff */
[----:B------:R-:W-:Y:S02]  /*7a00*/  LOP3.LUT R156, R156, 0xffffffbf, RZ, 0xc0, !PT ;  /* 0xffffffbf9c9c7812 */ /* 0x000fe400078ec0ff */
[----:B------:R-:W-:Y:S02]  /*7a10*/  R2UR UR24, R6 ;  /* 0x00000000061872ca */ /* 0x000fe400000e0000 */
[----:B------:R-:W-:-:S02]  /*7a20*/  @P0 LOP3.LUT R156, R156, 0x40, RZ, 0xfc, !PT ;  /* 0x000000409c9c0812 */ /* 0x000fc400078efcff */
[----:B------:R-:W-:Y:S02]  /*7a30*/  IADD3 R6, P0, PT, R4, 0x380, RZ ;  /* 0x0000038004067810 */ /* 0x000fe40007f1e0ff */
[----:B------:R-:W-:Y:S02]  /*7a40*/  LOP3.LUT R156, R156, 0xffffffdf, RZ, 0xc0, !PT ;  /* 0xffffffdf9c9c7812 */ /* 0x000fe400078ec0ff */
[----:B------:R-:W-:Y:S02]  /*7a50*/  R2UR UR26, R6 ;  /* 0x00000000061a72ca */ /* 0x000fe400000e0000 */
[----:B------:R-:W-:Y:S02]  /*7a60*/  @P1 LOP3.LUT R156, R156, 0x20, RZ, 0xfc, !PT ;  /* 0x000000209c9c1812 */ /* 0x000fe400078efcff */
[----:B------:R-:W-:Y:S02]  /*7a70*/  IADD3 R6, P4, PT, R4, 0x400, RZ ;  /* 0x0000040004067810 */ /* 0x000fe40007f9e0ff */
[----:B------:R-:W-:-:S02]  /*7a80*/  LOP3.LUT R156, R156, 0xffffffef, RZ, 0xc0, !PT ;  /* 0xffffffef9c9c7812 */ /* 0x000fc400078ec0ff */
[----:B------:R-:W-:Y:S02]  /*7a90*/  R2UR UR28, R6 ;  /* 0x00000000061c72ca */ /* 0x000fe400000e0000 */
[----:B------:R-:W-:Y:S02]  /*7aa0*/  @P0 LOP3.LUT R156, R156, 0x10, RZ, 0xfc, !PT ;  /* 0x000000109c9c0812 */ /* 0x000fe400078efcff */
[----:B------:R-:W-:Y:S02]  /*7ab0*/  IADD3 R6, P3, PT, R4, 0x480, RZ ;  /* 0x0000048004067810 */ /* 0x000fe40007f7e0ff */
[----:B------:R-:W-:Y:S02]  /*7ac0*/  LOP3.LUT R156, R156, 0xffffdfff, RZ, 0xc0, !PT ;  /* 0xffffdfff9c9c7812 */ /* 0x000fe400078ec0ff */
[----:B------:R-:W-:Y:S01]  /*7ad0*/  R2UR UR30, R6 ;  /* 0x00000000061e72ca */ /* 0x000fe200000e0000 */
[----:B------:R-:W-:Y:S01]  /*7ae0*/  IMAD.X R11, RZ, RZ, R5, P3 ;  /* 0x000000ffff0b7224 */ /* 0x000fe200018e0605 */
[----:B------:R-:W-:-:S02]  /*7af0*/  @P4 LOP3.LUT R156, R156, 0x2000, RZ, 0xfc, !PT ;  /* 0x000020009c9c4812 */ /* 0x000fc400078efcff */
[----:B------:R-:W-:Y:S02]  /*7b00*/  IADD3 R6, P2, PT, R4, 0x500, RZ ;  /* 0x0000050004067810 */ /* 0x000fe40007f5e0ff */
[C---:B------:R-:W-:Y:S02]  /*7b10*/  LOP3.LUT P4, RZ, R156.reuse, 0x10, RZ, 0xc0, !PT ;  /* 0x000000109cff7812 */ /* 0x040fe4000788c0ff */
[----:B------:R-:W-:Y:S01]  /*7b20*/  LOP3.LUT R156, R156, 0xffffbfff, RZ, 0xc0, !PT ;  /* 0xffffbfff9c9c7812 */ /* 0x000fe200078ec0ff */
[----:B------:R-:W-:Y:S01]  /*7b30*/  IMAD.X R8, RZ, RZ, R5, P2 ;  /* 0x000000ffff087224 */ /* 0x000fe200010e0605 */
[----:B------:R-:W-:Y:S02]  /*7b40*/  R2UR UR32, R6 ;  /* 0x00000000062072ca */ /* 0x000fe400000e0000 */
[----:B------:R-:W-:Y:S02]  /*7b50*/  IADD3 R6, P0, PT, R4, 0x580, RZ ;  /* 0x0000058004067810 */ /* 0x000fe40007f1e0ff */
[----:B------:R-:W-:Y:S01]  /*7b60*/  R2UR UR33, R8 ;  /* 0x00000000082172ca */ /* 0x000fe200000e0000 */
[----:B------:R-:W-:Y:S01]  /*7b70*/  IMAD.U32 R8, RZ, RZ, UR70 ;  /* 0x00000046ff087e24 */ /* 0x000fe2000f8e00ff */
[----:B------:R-:W-:-:S02]  /*7b80*/  R2UR UR34, R6 ;  /* 0x00000000062272ca */ /* 0x000fc400000e0000 */
[----:B------:R-:W-:Y:S02]  /*7b90*/  IADD3 R6, P5, PT, R4, 0x600, RZ ;  /* 0x0000060004067810 */ /* 0x000fe40007fbe0ff */
[----:B------:R-:W-:Y:S02]  /*7ba0*/  @P4 LOP3.LUT R156, R156, 0x4000, RZ, 0xfc, !PT ;  /* 0x000040009c9c4812 */ /* 0x000fe400078efcff */
[----:B------:R-:W-:Y:S02]  /*7bb0*/  R2UR UR36, R6 ;  /* 0x00000000062472ca */ /* 0x000fe400000e0000 */
[C---:B------:R-:W-:Y:S02]  /*7bc0*/  LOP3.LUT P4, RZ, R156.reuse, 0x20, RZ, 0xc0, !PT ;  /* 0x000000209cff7812 */ /* 0x040fe4000788c0ff */
[----:B------:R-:W-:Y:S02]  /*7bd0*/  LOP3.LUT R156, R156, 0xffff7fff, RZ, 0xc0, !PT ;  /* 0xffff7fff9c9c7812 */ /* 0x000fe400078ec0ff */
[----:B------:R-:W-:-:S02]  /*7be0*/  IADD3 R6, P1, PT, R4, 0x680, RZ ;  /* 0x0000068004067810 */ /* 0x000fc40007f3e0ff */
[----:B------:R-:W-:Y:S02]  /*7bf0*/  IADD3 R4, P6, PT, R4, 0x700, RZ ;  /* 0x0000070004047810 */ /* 0x000fe40007fde0ff */
[----:B------:R-:W-:Y:S02]  /*7c00*/  R2UR UR38, R6 ;  /* 0x00000000062672ca */ /* 0x000fe400000e0000 */
[----:B------:R-:W-:Y:S02]  /*7c10*/  R2UR UR42, R4 ;  /* 0x00000000042a72ca */ /* 0x000fe400000e0000 */
[----:B------:R-:W-:Y:S02]  /*7c20*/  R2UR UR31, R11 ;  /* 0x000000000b1f72ca */ /* 0x000fe400000e0000 */
[----:B------:R-:W-:-:S04]  /*7c30*/  @P4 LOP3.LUT R156, R156, 0x8000, RZ, 0xfc, !PT ;  /* 0x000080009c9c4812 */ /* 0x000fc800078efcff */
[C---:B------:R-:W-:Y:S02]  /*7c40*/  LOP3.LUT P4, RZ, R156.reuse, 0x40, RZ, 0xc0, !PT ;  /* 0x000000409cff7812 */ /* 0x040fe4000788c0ff */
[----:B------:R-:W-:-:S11]  /*7c50*/  LOP3.LUT R156, R156, 0xfffeffff, RZ, 0xc0, !PT ;  /* 0xfffeffff9c9c7812 */ /* 0x000fd600078ec0ff */
[----:B------:R-:W-:-:S04]  /*7c60*/  @P4 LOP3.LUT R156, R156, 0x10000, RZ, 0xfc, !PT ;  /* 0x000100009c9c4812 */ /* 0x000fc800078efcff */
[C---:B------:R-:W-:Y:S02]  /*7c70*/  LOP3.LUT P4, RZ, R156.reuse, 0x80, RZ, 0xc0, !PT ;  /* 0x000000809cff7812 */ /* 0x040fe4000788c0ff */
[C---:B------:R-:W-:Y:S02]  /*7c80*/  LOP3.LUT P3, RZ, R156.reuse, 0x800, RZ, 0xc0, !PT ;  /* 0x000008009cff7812 */ /* 0x040fe4000786c0ff */
[C---:B------:R-:W-:Y:S01]  /*7c90*/  LOP3.LUT P2, RZ, R156.reuse, 0x400, RZ, 0xc0, !PT ;  /* 0x000004009cff7812 */ /* 0x040fe2000784c0ff */
[----:B------:R-:W-:Y:S01]  /*7ca0*/  IMAD.X R7, RZ, RZ, R5, P4 ;  /* 0x000000ffff077224 */ /* 0x000fe200020e0605 */
[----:B------:R-:W-:-:S04]  /*7cb0*/  LOP3.LUT P4, RZ, R156, 0x10000, RZ, 0xc0, !PT ;  /* 0x000100009cff7812 */ /* 0x000fc8000788c0ff */
[----:B------:R-:W-:Y:S01]  /*7cc0*/  R2UR UR21, R7 ;  /* 0x00000000071572ca */ /* 0x000fe200000e0000 */
[--C-:B------:R-:W-:Y:S01]  /*7cd0*/  IMAD.X R6, RZ, RZ, R5.reuse, P4 ;  /* 0x000000ffff067224 */ /* 0x100fe200020e0605 */
[C---:B------:R-:W-:Y:S01]  /*7ce0*/  LOP3.LUT P4, RZ, R156.reuse, 0x8000, RZ, 0xc0, !PT ;  /* 0x000080009cff7812 */ /* 0x040fe2000788c0ff */
[--C-:B------:R-:W-:Y:S01]  /*7cf0*/  IMAD.X R7, RZ, RZ, R5.reuse, P0 ;  /* 0x000000ffff077224 */ /* 0x100fe200000e0605 */
[----:B------:R-:W-:Y:S02]  /*7d00*/  LOP3.LUT P0, RZ, R156, 0x200, RZ, 0xc0, !PT ;  /* 0x000002009cff7812 */ /* 0x000fe4000780c0ff */
[----:B------:R-:W-:Y:S01]  /*7d10*/  R2UR UR23, R6 ;  /* 0x00000000061772ca */ /* 0x000fe200000e0000 */
[--C-:B------:R-:W-:Y:S01]  /*7d20*/  IMAD.X R6, RZ, RZ, R5.reuse, P5 ;  /* 0x000000ffff067224 */ /* 0x100fe200028e0605 */
[----:B------:R-:W-:Y:S01]  /*7d30*/  R2UR UR35, R7 ;  /* 0x00000000072372ca */ /* 0x000fe200000e0000 */
[----:B------:R-:W-:Y:S01]  /*7d40*/  IMAD.X R4, RZ, RZ, R5, P4 ;  /* 0x000000ffff047224 */ /* 0x000fe200020e0605 */
[----:B------:R-:W-:-:S02]  /*7d50*/  LOP3.LUT P4, RZ, R156, 0x4000, RZ, 0xc0, !PT ;  /* 0x000040009cff7812 */ /* 0x000fc4000788c0ff */
[----:B------:R-:W-:Y:S02]  /*7d60*/  R2UR UR37, R6 ;  /* 0x00000000062572ca */ /* 0x000fe400000e0000 */
[----:B------:R-:W0:Y:S01]  /*7d70*/  LDC R6, c[0x0][0x3c4] ;  /* 0x0000f100ff067b82 */ /* 0x000e220000000800 */
[--C-:B------:R-:W-:Y:S01]  /*7d80*/  IMAD.X R10, RZ, RZ, R5.reuse, P4 ;  /* 0x000000ffff0a7224 */ /* 0x100fe200020e0605 */
[----:B------:R-:W-:Y:S02]  /*7d90*/  LOP3.LUT P4, RZ, R156, 0x2000, RZ, 0xc0, !PT ;  /* 0x000020009cff7812 */ /* 0x000fe4000788c0ff */
[----:B------:R-:W-:Y:S01]  /*7da0*/  R2UR UR25, R4 ;  /* 0x00000000041972ca */ /* 0x000fe200000e0000 */
[--C-:B------:R-:W-:Y:S01]  /*7db0*/  IMAD.X R4, RZ, RZ, R5.reuse, P1 ;  /* 0x000000ffff047224 */ /* 0x100fe200008e0605 */
[----:B------:R-:W-:Y:S01]  /*7dc0*/  R2UR UR27, R10 ;  /* 0x000000000a1b72ca */ /* 0x000fe200000e0000 */
[----:B------:R-:W-:Y:S01]  /*7dd0*/  IMAD.X R9, RZ, RZ, R5, P4 ;  /* 0x000000ffff097224 */ /* 0x000fe200020e0605 */
[----:B------:R-:W-:-:S02]  /*7de0*/  LOP3.LUT P4, RZ, R156, 0x1000, RZ, 0xc0, !PT ;  /* 0x000010009cff7812 */ /* 0x000fc4000788c0ff */
[----:B------:R-:W1:Y:S01]  /*7df0*/  LDC R156, c[0x0][0x3d4] ;  /* 0x0000f500ff9c7b82 */ /* 0x000e620000000800 */
[----:B------:R-:W-:Y:S01]  /*7e00*/  R2UR UR39, R4 ;  /* 0x00000000042772ca */ /* 0x000fe200000e0000 */
[----:B------:R-:W-:Y:S01]  /*7e10*/  IMAD.X R4, RZ, RZ, R5, P6 ;  /* 0x000000ffff047224 */ /* 0x000fe200030e0605 */
[----:B------:R-:W-:Y:S01]  /*7e20*/  R2UR UR29, R9 ;  /* 0x00000000091d72ca */ /* 0x000fe200000e0000 */
[----:B------:R-:W-:Y:S01]  /*7e30*/  IMAD.U32 R9, RZ, RZ, UR71 ;  /* 0x00000047ff097e24 */ /* 0x000fe2000f8e00ff */
[----:B------:R-:W-:Y:S01]  /*7e40*/  UIADD3.64 UR70, UPT, UPT, UR12, 0x4, URZ ;  /* 0x000000040c467897 */ /* 0x000fe2000fffe0ff */
[----:B------:R-:W-:Y:S01]  /*7e50*/  ISETP.NE.U32.AND P5, PT, R13, RZ, PT ;  /* 0x000000ff0d00720c */ /* 0x000fe20003fa5070 */
[----:B------:R-:W-:Y:S01]  /*7e60*/  IMAD.MOV.U32 R5, RZ, RZ, RZ ;  /* 0x000000ffff057224 */ /* 0x000fe200078e00ff */
[----:B------:R-:W-:Y:S01]  /*7e70*/  R2UR UR43, R4 ;  /* 0x00000000042b72ca */ /* 0x000fe200000e0000 */
[----:B------:R2:W-:Y:S01]  /*7e80*/  STL.64 [R1+0x128], R8 ;  /* 0x0001280801007387 */ /* 0x0005e20000100a00 */
[----:B------:R-:W-:-:S02]  /*7e90*/  IMAD.MOV.U32 R4, RZ, RZ, RZ ;  /* 0x000000ffff047224 */ /* 0x000fc400078e00ff */
[----:B------:R-:W-:Y:S02]  /*7ea0*/  IMAD.U32 R7, RZ, RZ, UR71 ;  /* 0x00000047ff077e24 */ /* 0x000fe4000f8e00ff */
[----:B0-----:R-:W-:Y:S02]  /*7eb0*/  IMAD.SHL.U32 R159, R6, 0x40, RZ ;  /* 0x00000040069f7824 */ /* 0x001fe400078e00ff */
[----:B------:R-:W-:-:S05]  /*7ec0*/  IMAD.U32 R6, RZ, RZ, UR70 ;  /* 0x00000046ff067e24 */ /* 0x000fca000f8e00ff */
[----:B------:R2:W-:Y:S01]  /*7ed0*/  STL.64 [R1+0x120], R6 ;  /* 0x0001200601007387 */ /* 0x0005e20000100a00 */
[----:B-1----:R-:W-:-:S07]  /*7ee0*/  IMAD.SHL.U32 R156, R156, 0x40, RZ ;  /* 0x000000409c9c7824 */ /* 0x002fce00078e00ff */
.L_x_17:
[----:B--2---:R-:W2:Y:S01]  /*7ef0*/  LDL.64 R8, [R1+0x88] ;  /* 0x0000880001087983 */ /* 0x004ea20000100a00 */
[----:B0-----:R-:W0:Y:S03]  /*7f00*/  LDC R32, c[0x0][0x3c4] ;  /* 0x0000f100ff207b82 */ /* 0x001e260000000800 */
[----:B------:R-:W3:Y:S04]  /*7f10*/  LDL.64 R10, [R1+0x18] ;  /* 0x00001800010a7983 */ /* 0x000ee80000100a00 */
[----:B------:R-:W4:Y:S04]  /*7f20*/  LDL.64 R18, [R1+0x10] ;  /* 0x0000100001127983 */ /* 0x000f280000100a00 */
[----:B------:R-:W5:Y:S04]  /*7f30*/  LDL.64 R22, [R1+0xf8] ;  /* 0x0000f80001167983 */ /* 0x000f680000100a00 */
[----:B------:R-:W4:Y:S04]  /*7f40*/  LDL.64 R16, [R1+0xc0] ;  /* 0x0000c00001107983 */ /* 0x000f280000100a00 */
[----:B------:R-:W4:Y:S04]  /*7f50*/  LDL.64 R14, [R1+0x80] ;  /* 0x00008000010e7983 */ /* 0x000f280000100a00 */
[----:B------:R-:W4:Y:S04]  /*7f60*/  LDL.64 R46, [R1+0xf0] ;  /* 0x0000f000012e7983 */ /* 0x000f280000100a00 */
[----:B------:R-:W4:Y:S04]  /*7f70*/  LDL.64 R28, [R1+0x48] ;  /* 0x00004800011c7983 */ /* 0x000f280000100a00 */
[----:B------:R-:W4:Y:S04]  /*7f80*/  LDL.64 R44, [R1+0xb8] ;  /* 0x0000b800012c7983 */ /* 0x000f280000100a00 */
[----:B------:R-:W4:Y:S01]  /*7f90*/  LDL.64 R40, [R1+0x118] ;  /* 0x0001180001287983 */ /* 0x000f220000100a00 */
[C---:B0-----:R-:W-:Y:S01]  /*7fa0*/  IMAD.SHL.U32 R6, R32.reuse, 0x8, RZ ;  /* 0x0000000820067824 */ /* 0x041fe200078e00ff */
[C---:B------:R-:W-:Y:S01]  /*7fb0*/  LEA R54, P1, R32.reuse, R2, 0x4 ;  /* 0x0000000220367211 */ /* 0x040fe200078220ff */
[----:B------:R-:W-:Y:S01]  /*7fc0*/  IMAD.SHL.U32 R7, R32, 0x10, RZ ;  /* 0x0000001020077824 */ /* 0x000fe200078e00ff */
[----:B------:R-:W4:Y:S02]  /*7fd0*/  LDL.64 R30, [R1+0x78] ;  /* 0x00007800011e7983 */ /* 0x000f240000100a00 */
[----:B------:R-:W-:-:S02]  /*7fe0*/  LEA.HI.X.SX32 R55, R6, R3, 0x1, P1 ;  /* 0x0000000306377211 */ /* 0x000fc400008f0eff */
[----:B------:R-:W-:Y:S01]  /*7ff0*/  LEA R6, P1, R32, R2, 0x5 ;  /* 0x0000000220067211 */ /* 0x000fe200078228ff */
[----:B------:R-:W4:Y:S03]  /*8000*/  LDL.64 R24, [R1+0xe8] ;  /* 0x0000e80001187983 */ /* 0x000f260000100a00 */
[----:B------:R-:W-:Y:S01]  /*8010*/  LEA.HI.X.SX32 R7, R7, R3, 0x1, P1 ;  /* 0x0000000307077211 */ /* 0x000fe200008f0eff */
[C---:B------:R-:W-:Y:S01]  /*8020*/  IMAD.WIDE R54, R159.reuse, 0x2, R54 ;  /* 0x000000029f367825 */ /* 0x040fe200078e0236 */
[----:B------:R-:W4:Y:S03]  /*8030*/  LDL.64 R26, [R1+0x8] ;  /* 0x00000800011a7983 */ /* 0x000f260000100a00 */
[C---:B------:R-:W-:Y:S01]  /*8040*/  IMAD.WIDE R6, R159.reuse, 0x2, R6 ;  /* 0x000000029f067825 */ /* 0x040fe200078e0206 */
[----:B------:R-:W4:Y:S04]  /*8050*/  LDL.64 R50, [R1+0x40] ;  /* 0x0000400001327983 */ /* 0x000f280000100a00 */
[----:B------:R-:W4:Y:S04]  /*8060*/  LDG.E.U16 R54, desc[UR8][R54.64] ;  /* 0x0000000836367981 */ /* 0x000f28000c1e1500 */
[----:B------:R-:W4:Y:S04]  /*8070*/  LDL.64 R42, [R1] ;  /* 0x00000000012a7983 */ /* 0x000f280000100a00 */
[----:B------:R-:W4:Y:S04]  /*8080*/  LDL.64 R56, [R1+0xd8] ;  /* 0x0000d80001387983 */ /* 0x000f280000100a00 */
[----:B------:R5:W4:Y:S04]  /*8090*/  LDG.E.U16 R55, desc[UR8][R6.64] ;  /* 0x0000000806377981 */ /* 0x000b28000c1e1500 */
[----:B------:R-:W4:Y:S04]  /*80a0*/  LDL.64 R64, [R1+0x110] ;  /* 0x0001100001407983 */ /* 0x000f280000100a00 */
[----:B------:R-:W4:Y:S04]  /*80b0*/  LDL.64 R62, [R1+0xa0] ;  /* 0x0000a000013e7983 */ /* 0x000f280000100a00 */
[----:B------:R-:W4:Y:S04]  /*80c0*/  LDL.64 R58, [R1+0x60] ;  /* 0x00006000013a7983 */ /* 0x000f280000100a00 */
[----:B------:R-:W4:Y:S04]  /*80d0*/  LDL.64 R52, [R1+0x38] ;  /* 0x0000380001347983 */ /* 0x000f280000100a00 */
[----:B------:R-:W4:Y:S01]  /*80e0*/  LDL.64 R60, [R1+0x30] ;  /* 0x00003000013c7983 */ /* 0x000f220000100a00 */
[----:B------:R-:W-:-:S03]  /*80f0*/  IMAD.WIDE R48, R159, 0x2, R242 ;  /* 0x000000029f307825 */ /* 0x000fc600078e02f2 */
[----:B------:R-:W4:Y:S04]  /*8100*/  LDL.64 R66, [R1+0x90] ;  /* 0x0000900001427983 */ /* 0x000f280000100a00 */
[----:B------:R-:W4:Y:S04]  /*8110*/  LDG.E.U16 R48, desc[UR8][R48.64] ;  /* 0x0000000830307981 */ /* 0x000f28000c1e1500 */
[----:B------:R-:W4:Y:S04]  /*8120*/  LDL.64 R180, [R1+0x50] ;  /* 0x0000500001b47983 */ /* 0x000f280000100a00 */
[----:B------:R-:W4:Y:S01]  /*8130*/  LDL.64 R160, [R1+0x20] ;  /* 0x0000200001a07983 */ /* 0x000f220000100a00 */
[----:B--2---:R-:W-:-:S04]  /*8140*/  IMAD.WIDE R8, R159, 0x2, R8 ;  /* 0x000000029f087825 */ /* 0x004fc800078e0208 */
[C---:B---3--:R-:W-:Y:S02]  /*8150*/  IMAD.WIDE R12, R159.reuse, 0x2, R10 ;  /* 0x000000029f0c7825 */ /* 0x048fe400078e020a */
[----:B------:R-:W2:Y:S02]  /*8160*/  LDG.E.U16 R8, desc[UR8][R8.64] ;  /* 0x0000000808087981 */ /* 0x000ea4000c1e1500 */
[----:B------:R-:W-:-:S04]  /*8170*/  IMAD.WIDE R10, R159, 0x2, R224 ;  /* 0x000000029f0a7825 */ /* 0x000fc800078e02e0 */
[C---:B-----5:R-:W-:Y:S01]  /*8180*/  IMAD.WIDE R6, R159.reuse, 0x2, R22 ;  /* 0x000000029f067825 */ /* 0x060fe200078e0216 */
[----:B------:R0:W3:Y:S04]  /*8190*/  LDG.E.U16 R39, desc[UR8][R10.64] ;  /* 0x000000080a277981 */ /* 0x0000e8000c1e1500 */
[----:B------:R1:W5:Y:S01]  /*81a0*/  LDG.E.U16 R9, desc[UR8][R12.64] ;  /* 0x000000080c097981 */ /* 0x000362000c1e1500 */
[----:B----4-:R-:W-:-:S03]  /*81b0*/  IMAD.WIDE R16, R159, 0x2, R16 ;  /* 0x000000029f107825 */ /* 0x010fc600078e0210 */
[----:B------:R-:W4:Y:S01]  /*81c0*/  LDL.64 R22, [R1+0xb0] ;  /* 0x0000b00001167983 */ /* 0x000f220000100a00 */
[----:B0-----:R-:W-:-:S03]  /*81d0*/  IMAD.WIDE R10, R159, 0x2, R240 ;  /* 0x000000029f0a7825 */ /* 0x001fc600078e02f0 */
[----:B------:R0:W2:Y:S01]  /*81e0*/  LDG.E.U16 R37, desc[UR8][R16.64] ;  /* 0x0000000810257981 */ /* 0x0000a2000c1e1500 */
[----:B-1----:R-:W-:-:S03]  /*81f0*/  IMAD.WIDE R12, R159, 0x2, R18 ;  /* 0x000000029f0c7825 */ /* 0x002fc600078e0212 */
[----:B------:R-:W2:Y:S01]  /*8200*/  LDL.64 R18, [R1+0x70] ;  /* 0x0000700001127983 */ /* 0x000ea20000100a00 */
[----:B------:R-:W-:-:S03]  /*8210*/  IMAD.WIDE R14, R159, 0x2, R14 ;  /* 0x000000029f0e7825 */ /* 0x000fc600078e020e */
[----:B------:R1:W3:Y:S01]  /*8220*/  LDG.E.U16 R34, desc[UR8][R10.64] ;  /* 0x000000080a227981 */ /* 0x0002e2000c1e1500 */
[----:B0-----:R-:W-:-:S03]  /*8230*/  IMAD.WIDE R16, R159, 0x2, R46 ;  /* 0x000000029f107825 */ /* 0x001fc600078e022e */
[----:B------:R-:W3:Y:S04]  /*8240*/  LDL.64 R46, [R1+0xe0] ;  /* 0x0000e000012e7983 */ /* 0x000ee80000100a00 */
[----:B------:R0:W3:Y:S01]  /*8250*/  LDG.E.U16 R36, desc[UR8][R14.64] ;  /* 0x000000080e247981 */ /* 0x0000e2000c1e1500 */
[----:B-1----:R-:W-:-:S03]  /*8260*/  IMAD.WIDE R10, R159, 0x2, R28 ;  /* 0x000000029f0a7825 */ /* 0x002fc600078e021c */
[----:B------:R-:W3:Y:S04]  /*8270*/  LDG.E.U16 R35, desc[UR8][R12.64] ;  /* 0x000000080c237981 */ /* 0x000ee8000c1e1500 */
[----:B------:R1:W3:Y:S01]  /*8280*/  LDG.E.U16 R28, desc[UR8][R10.64] ;  /* 0x000000080a1c7981 */ /* 0x0002e2000c1e1500 */
[----:B0-----:R-:W-:-:S03]  /*8290*/  IMAD.WIDE R14, R159, 0x2, R44 ;  /* 0x000000029f0e7825 */ /* 0x001fc600078e022c */
[----:B------:R-:W3:Y:S04]  /*82a0*/  LDL.64 R44, [R1+0xa8] ;  /* 0x0000a800012c7983 */ /* 0x000ee80000100a00 */
[----:B------:R0:W5:Y:S01]  /*82b0*/  LDG.E.U16 R38, desc[UR8][R6.64] ;  /* 0x0000000806267981 */ /* 0x000162000c1e1500 */
[----:B-1----:R-:W-:-:S03]  /*82c0*/  IMAD.WIDE R10, R159, 0x2, R40 ;  /* 0x000000029f0a7825 */ /* 0x002fc600078e0228 */
[----:B------:R-:W5:Y:S01]  /*82d0*/  LDL.64 R40, [R1+0x68] ;  /* 0x0000680001287983 */ /* 0x000f620000100a00 */
[----:B------:R-:W-:-:S03]  /*82e0*/  IMAD.WIDE R12, R159, 0x2, R30 ;  /* 0x000000029f0c7825 */ /* 0x000fc600078e021e */
[----:B------:R1:W5:Y:S01]  /*82f0*/  LDG.E.U16 R31, desc[UR8][R16.64] ;  /* 0x00000008101f7981 */ /* 0x000362000c1e1500 */
[----:B0-----:R-:W-:-:S03]  /*8300*/  IMAD.WIDE R6, R159, 0x2, R222 ;  /* 0x000000029f067825 */ /* 0x001fc600078e02de */
[----:B------:R0:W5:Y:S04]  /*8310*/  LDG.E.U16 R29, desc[UR8][R12.64] ;  /* 0x000000080c1d7981 */ /* 0x000168000c1e1500 */
[----:B------:R0:W5:Y:S01]  /*8320*/  LDG.E.U16 R30, desc[UR8][R14.64] ;  /* 0x000000080e1e7981 */ /* 0x000162000c1e1500 */
[----:B-1----:R-:W-:-:S03]  /*8330*/  IMAD.WIDE R16, R159, 0x2, R238 ;  /* 0x000000029f107825 */ /* 0x002fc600078e02ee */
[----:B------:R1:W5:Y:S01]  /*8340*/  LDG.E.U16 R33, desc[UR8][R6.64] ;  /* 0x0000000806217981 */ /* 0x000362000c1e1500 */
[----:B0-----:R-:W-:-:S03]  /*8350*/  IMAD.WIDE R12, R159, 0x2, R24 ;  /* 0x000000029f0c7825 */ /* 0x001fc600078e0218 */
[----:B------:R0:W5:Y:S01]  /*8360*/  LDG.E.U16 R10, desc[UR8][R10.64] ;  /* 0x000000080a0a7981 */ /* 0x000162000c1e1500 */
[----:B------:R-:W-:-:S03]  /*8370*/  IMAD.WIDE R14, R159, 0x2, R220 ;  /* 0x000000029f0e7825 */ /* 0x000fc600078e02dc */
[----:B------:R0:W5:Y:S01]  /*8380*/  LDG.E.U16 R24, desc[UR8][R12.64] ;  /* 0x000000080c187981 */ /* 0x000162000c1e1500 */
[----:B-1----:R-:W-:-:S03]  /*8390*/  IMAD.WIDE R6, R159, 0x2, R26 ;  /* 0x000000029f067825 */ /* 0x002fc600078e021a */
[----:B------:R1:W5:Y:S01]  /*83a0*/  LDG.E.U16 R26, desc[UR8][R16.64] ;  /* 0x00000008101a7981 */ /* 0x000362000c1e1500 */
[----:B0-----:R-:W-:-:S03]  /*83b0*/  IMAD.SHL.U32 R11, R32, 0x20, RZ ;  /* 0x00000020200b7824 */ /* 0x001fc600078e00ff */
[----:B------:R0:W5:Y:S01]  /*83c0*/  LDG.E.U16 R25, desc[UR8][R14.64] ;  /* 0x000000080e197981 */ /* 0x000162000c1e1500 */
[----:B------:R-:W-:-:S03]  /*83d0*/  IMAD.WIDE R12, R159, 0x2, R236 ;  /* 0x000000029f0c7825 */ /* 0x000fc600078e02ec */
[----:B------:R4:W5:Y:S01]  /*83e0*/  LDG.E.U16 R27, desc[UR8][R6.64] ;  /* 0x00000008061b7981 */ /* 0x000962000c1e1500 */
[----:B-1----:R-:W-:Y:S01]  /*83f0*/  IMAD.WIDE R16, R159, 0x2, R50 ;  /* 0x000000029f107825 */ /* 0x002fe200078e0232 */
[----:B------:R-:W-:-:S03]  /*8400*/  LEA R50, P1, R32, R2, 0x6 ;  /* 0x0000000220327211 */ /* 0x000fc600078230ff */
[----:B0-----:R-:W-:-:S04]  /*8410*/  IMAD.WIDE R14, R159, 0x2, R42 ;  /* 0x000000029f0e7825 */ /* 0x001fc800078e022a */
[----:B------:R-:W-:Y:S01]  /*8420*/  IMAD R42, R32, 0x42, RZ ;  /* 0x00000042202a7824 */ /* 0x000fe200078e02ff */
[----:B------:R-:W-:-:S04]  /*8430*/  LEA.HI.X.SX32 R51, R11, R3, 0x1, P1 ;  /* 0x000000030b337211 */ /* 0x000fc800008f0eff */
[----:B------:R-:W-:Y:S01]  /*8440*/  IADD3 R42, P1, PT, R42, R2, RZ ;  /* 0x000000022a2a7210 */ /* 0x000fe20007f3e0ff */
[----:B------:R-:W-:Y:S02]  /*8450*/  IMAD.SHL.U32 R11, R32, 0x2, RZ ;  /* 0x00000002200b7824 */ /* 0x000fe400078e00ff */
[----:B----4-:R-:W-:-:S05]  /*8460*/  IMAD.WIDE R6, R159, 0x2, R22 ;  /* 0x000000029f067825 */ /* 0x010fca00078e0216 */
[----:B------:R0:W4:Y:S01]  /*8470*/  LDG.E.U16 R23, desc[UR8][R6.64] ;  /* 0x0000000806177981 */ /* 0x000122000c1e1500 */
[----:B--2---:R-:W-:-:S05]  /*8480*/  IMAD.WIDE R18, R159, 0x2, R18 ;  /* 0x000000029f127825 */ /* 0x004fca00078e0212 */
[----:B------:R-:W2:Y:S01]  /*8490*/  LDG.E.U16 R22, desc[UR8][R18.64] ;  /* 0x0000000812167981 */ /* 0x000ea2000c1e1500 */
[----:B0-----:R-:W-:-:S03]  /*84a0*/  IMAD.WIDE R6, R159, 0x2, R218 ;  /* 0x000000029f067825 */ /* 0x001fc600078e02da */
[----:B------:R-:W2:Y:S04]  /*84b0*/  LDG.E.U16 R19, desc[UR8][R16.64] ;  /* 0x0000000810137981 */ /* 0x000ea8000c1e1500 */
[----:B------:R3:W2:Y:S04]  /*84c0*/  LDG.E.U16 R18, desc[UR8][R14.64] ;  /* 0x000000080e127981 */ /* 0x0006a8000c1e1500 */
[----:B------:R0:W2:Y:S01]  /*84d0*/  LDG.E.U16 R17, desc[UR8][R12.64] ;  /* 0x000000080c117981 */ /* 0x0000a2000c1e1500 */
[----:B---3--:R-:W-:-:S03]  /*84e0*/  IMAD.WIDE R14, R159, 0x2, R46 ;  /* 0x000000029f0e7825 */ /* 0x008fc600078e022e */
[----:B------:R1:W3:Y:S01]  /*84f0*/  LDG.E.U16 R16, desc[UR8][R6.64] ;  /* 0x0000000806107981 */ /* 0x0002e2000c1e1500 */
[----:B0-----:R-:W-:-:S03]  /*8500*/  IMAD R12, R32, 0x21, RZ ;  /* 0x00000021200c7824 */ /* 0x001fc600078e02ff */
[----:B------:R0:W2:Y:S02]  /*8510*/  LDG.E.U16 R14, desc[UR8][R14.64] ;  /* 0x000000080e0e7981 */ /* 0x0000a4000c1e1500 */
[----:B------:R-:W-:Y:S02]  /*8520*/  LEA.HI.X.SX32 R43, R12, R3, 0x1, P1 ;  /* 0x000000030c2b7211 */ /* 0x000fe400008f0eff */
[----:B------:R-:W-:Y:S01]  /*8530*/  LEA R46, P1, R32, R2, 0x2 ;  /* 0x00000002202e7211 */ /* 0x000fe200078210ff */
[----:B-1----:R-:W-:-:S03]  /*8540*/  IMAD.WIDE R6, R159, 0x2, R44 ;  /* 0x000000029f067825 */ /* 0x002fc600078e022c */
[----:B------:R-:W-:Y:S01]  /*8550*/  LEA.HI.X.SX32 R47, R11, R3, 0x1, P1 ;  /* 0x000000030b2f7211 */ /* 0x000fe200008f0eff */
[C---:B0-----:R-:W-:Y:S01]  /*8560*/  IMAD.SHL.U32 R15, R32.reuse, 0x4, RZ ;  /* 0x00000004200f7824 */ /* 0x041fe200078e00ff */
[----:B------:R-:W2:Y:S01]  /*8570*/  LDG.E.U16 R13, desc[UR8][R6.64] ;  /* 0x00000008060d7981 */ /* 0x000ea2000c1e1500 */
[----:B-----5:R-:W-:Y:S01]  /*8580*/  IMAD.WIDE R44, R159, 0x2, R40 ;  /* 0x000000029f2c7825 */ /* 0x020fe200078e0228 */
[----:B------:R-:W-:-:S04]  /*8590*/  LEA R40, P1, R32, R2, 0x3 ;  /* 0x0000000220287211 */ /* 0x000fc800078218ff */
[----:B------:R-:W-:Y:S01]  /*85a0*/  LEA.HI.X.SX32 R41, R15, R3, 0x1, P1 ;  /* 0x000000030f297211 */ /* 0x000fe200008f0eff */
[C---:B------:R-:W-:Y:S01]  /*85b0*/  IMAD.WIDE R42, R159.reuse, 0x2, R42 ;  /* 0x000000029f2a7825 */ /* 0x040fe200078e022a */
[----:B------:R0:W5:Y:S03]  /*85c0*/  LDG.E.U16 R12, desc[UR8][R44.64] ;  /* 0x000000082c0c7981 */ /* 0x000166000c1e1500 */
[----:B------:R-:W-:-:S05]  /*85d0*/  IMAD.WIDE R40, R159, 0x2, R40 ;  /* 0x000000029f287825 */ /* 0x000fca00078e0228 */
[----:B------:R1:W2:Y:S01]  /*85e0*/  LDG.E.U16 R15, desc[UR8][R40.64] ;  /* 0x00000008280f7981 */ /* 0x0002a2000c1e1500 */
[----:B------:R-:W-:Y:S01]  /*85f0*/  IMAD.WIDE R46, R159, 0x2, R46 ;  /* 0x000000029f2e7825 */ /* 0x000fe200078e022e */
[----:B0-----:R-:W-:-:S03]  /*8600*/  IADD3 R44, P1, PT, R11, R2, RZ ;  /* 0x000000020b2c7210 */ /* 0x001fc60007f3e0ff */
[C---:B-1----:R-:W-:Y:S01]  /*8610*/  IMAD.WIDE R40, R159.reuse, 0x2, R250 ;  /* 0x000000029f287825 */ /* 0x042fe200078e02fa */
[----:B------:R-:W-:Y:S02]  /*8620*/  LEA.HI.X.SX32 R45, R32, R3, 0x1, P1 ;  /* 0x00000003202d7211 */ /* 0x000fe400008f0eff */
[----:B------:R0:W2:Y:S04]  /*8630*/  LDG.E.U16 R32, desc[UR8][R46.64] ;  /* 0x000000082e207981 */ /* 0x0000a8000c1e1500 */
[----:B------:R-:W2:Y:S01]  /*8640*/  LDG.E.U16 R40, desc[UR8][R40.64] ;  /* 0x0000000828287981 */ /* 0x000ea2000c1e1500 */
[----:B------:R-:W-:-:S03]  /*8650*/  IMAD.WIDE R44, R159, 0x2, R44 ;  /* 0x000000029f2c7825 */ /* 0x000fc600078e022c */
[----:B------:R1:W2:Y:S01]  /*8660*/  LDG.E.U16 R41, desc[UR8][R42.64] ;  /* 0x000000082a297981 */ /* 0x0002a2000c1e1500 */
[----:B0-----:R-:W-:-:S06]  /*8670*/  IMAD.WIDE R46, R159, 0x2, R234 ;  /* 0x000000029f2e7825 */ /* 0x001fcc00078e02ea */
[----:B------:R-:W2:Y:S01]  /*8680*/  LDG.E.U16 R46, desc[UR8][R46.64] ;  /* 0x000000082e2e7981 */ /* 0x000ea2000c1e1500 */
[----:B-1----:R-:W-:-:S05]  /*8690*/  IMAD.WIDE R42, R159, 0x2, R216 ;  /* 0x000000029f2a7825 */ /* 0x002fca00078e02d8 */
[----:B------:R0:W2:Y:S04]  /*86a0*/  LDG.E.U16 R49, desc[UR8][R42.64] ;  /* 0x000000082a317981 */ /* 0x0000a8000c1e1500 */
[----:B------:R1:W2:Y:S01]  /*86b0*/  LDG.E.U16 R47, desc[UR8][R44.64] ;  /* 0x000000082c2f7981 */ /* 0x0002a2000c1e1500 */
[----:B0-----:R-:W-:-:S03]  /*86c0*/  IMAD.WIDE R42, R159, 0x2, R56 ;  /* 0x000000029f2a7825 */ /* 0x001fc600078e0238 */
[----:B------:R-:W2:Y:S01]  /*86d0*/  LDL.64 R56, [R1+0x108] ;  /* 0x0001080001387983 */ /* 0x000ea20000100a00 */
[----:B-1----:R-:W-:-:S03]  /*86e0*/  IMAD.WIDE R44, R159, 0x2, R64 ;  /* 0x000000029f2c7825 */ /* 0x002fc600078e0240 */
[----:B------:R-:W3:Y:S01]  /*86f0*/  LDL.64 R64, [R1+0xd0] ;  /* 0x0000d00001407983 */ /* 0x000ee20000100a00 */
[----:B------:R-:W-:Y:S02]  /*8700*/  IMAD.MOV.U32 R6, RZ, RZ, R2 ;  /* 0x000000ffff067224 */ /* 0x000fe400078e0002 */
[----:B------:R-:W-:Y:S02]  /*8710*/  IMAD.MOV.U32 R7, RZ, RZ, R3 ;  /* 0x000000ffff077224 */ /* 0x000fe400078e0003 */
[----:B------:R-:W-:-:S04]  /*8720*/  IMAD.WIDE R50, R159, 0x2, R50 ;  /* 0x000000029f327825 */ /* 0x000fc800078e0232 */
[----:B------:R-:W-:-:S06]  /*8730*/  IMAD.WIDE R6, R159, 0x2, R6 ;  /* 0x000000029f067825 */ /* 0x000fcc00078e0206 */
[----:B------:R-:W4:Y:S01]  /*8740*/  LDG.E.U16 R7, desc[UR8][R6.64] ;  /* 0x0000000806077981 */ /* 0x000f22000c1e1500 */
[----:B------:R-:W-:-:S05]  /*8750*/  IMAD.WIDE R52, R159, 0x2, R52 ;  /* 0x000000029f347825 */ /* 0x000fca00078e0234 */
[----:B------:R-:W4:Y:S04]  /*8760*/  LDG.E.U16 R11, desc[UR8][R52.64] ;  /* 0x00000008340b7981 */ /* 0x000f28000c1e1500 */
[----:B------:R-:W4:Y:S04]  /*8770*/  LDG.E.U16 R6, desc[UR8][R50.64] ;  /* 0x0000000832067981 */ /* 0x000f28000c1e1500 */
[----:B------:R0:W4:Y:S04]  /*8780*/  LDG.E.U16 R50, desc[UR8][R44.64] ;  /* 0x000000082c327981 */ /* 0x000128000c1e1500 */
[----:B------:R1:W4:Y:S01]  /*8790*/  LDG.E.U16 R51, desc[UR8][R42.64] ;  /* 0x000000082a337981 */ /* 0x000322000c1e1500 */
[----:B0-----:R-:W-:-:S03]  /*87a0*/  IMAD.WIDE R44, R159, 0x2, R62 ;  /* 0x000000029f2c7825 */ /* 0x001fc600078e023e */
[----:B------:R-:W4:Y:S01]  /*87b0*/  LDL.64 R62, [R1+0x58] ;  /* 0x00005800013e7983 */ /* 0x000f220000100a00 */
[----:B-1----:R-:W-:-:S03]  /*87c0*/  IMAD.WIDE R42, R159, 0x2, R58 ;  /* 0x000000029f2a7825 */ /* 0x002fc600078e023a */
[----:B------:R-:W4:Y:S04]  /*87d0*/  LDL.64 R58, [R1+0x98] ;  /* 0x00009800013a7983 */ /* 0x000f280000100a00 */
[----:B------:R-:W5:Y:S04]  /*87e0*/  LDG.E.U16 R44, desc[UR8][R44.64] ;  /* 0x000000082c2c7981 */ /* 0x000f68000c1e1500 */
[----:B------:R0:W5:Y:S02]  /*87f0*/  LDG.E.U16 R45, desc[UR8][R42.64] ;  /* 0x000000082a2d7981 */ /* 0x000164000c1e1500 */
[----:B0-----:R-:W-:-:S02]  /*8800*/  IMAD.WIDE R42, R159, 0x2, R60 ;  /* 0x000000029f2a7825 */ /* 0x001fc400078e023c */
[----:B------:R-:W5:Y:S04]  /*8810*/  LDL.64 R60, [R1+0x28] ;  /* 0x00002800013c7983 */ /* 0x000f680000100a00 */
[----:B------:R0:W5:Y:S02]  /*8820*/  LDG.E.U16 R52, desc[UR8][R42.64] ;  /* 0x000000082a347981 */ /* 0x000164000c1e1500 */
[----:B0-----:R-:W-:-:S05]  /*8830*/  IMAD.WIDE R42, R159, 0x2, R248 ;  /* 0x000000029f2a7825 */ /* 0x001fca00078e02f8 */
[----:B------:R0:W5:Y:S04]  /*8840*/  LDG.E.U16 R53, desc[UR8][R42.64] ;  /* 0x000000082a357981 */ /* 0x000168000c1e1500 */
[----:B------:R1:W-:Y:S01]  /*8850*/  STS.U16 [R68+UR4+0x10400], R54 ;  /* 0x0104003644007988 */ /* 0x0003e20008000404 */
[----:B0-----:R-:W-:-:S05]  /*8860*/  IMAD.WIDE R42, R159, 0x2, R232 ;  /* 0x000000029f2a7825 */ /* 0x001fca00078e02e8 */
[----:B-1----:R0:W5:Y:S04]  /*8870*/  LDG.E.U16 R54, desc[UR8][R42.64] ;  /* 0x000000082a367981 */ /* 0x002168000c1e1500 */
[----:B------:R1:W-:Y:S01]  /*8880*/  STS.U16 [R68+UR4+0x10800], R55 ;  /* 0x0108003744007988 */ /* 0x0003e20008000404 */
[----:B0-----:R-:W-:-:S05]  /*8890*/  IMAD.WIDE R42, R159, 0x2, R214 ;  /* 0x000000029f2a7825 */ /* 0x001fca00078e02d6 */
[----:B-1----:R2:W5:Y:S02]  /*88a0*/  LDG.E.U16 R55, desc[UR8][R42.64] ;  /* 0x000000082a377981 */ /* 0x002564000c1e1500 */
[----:B--2---:R-:W-:-:S05]  /*88b0*/  IMAD.WIDE R42, R159, 0x2, R56 ;  /* 0x000000029f2a7825 */ /* 0x004fca00078e0238 */
[----:B------:R3:W2:Y:S02]  /*88c0*/  LDG.E.U16 R56, desc[UR8][R42.64] ;  /* 0x000000082a387981 */ /* 0x0006a4000c1e1500 */
[C---:B---3--:R-:W-:Y:S02]  /*88d0*/  IMAD.WIDE R42, R159.reuse, 0x2, R64 ;  /* 0x000000029f2a7825 */ /* 0x048fe400078e0240 */
[----:B------:R-:W3:Y:S04]  /*88e0*/  LDL.64 R64, [R1+0x100] ;  /* 0x0001000001407983 */ /* 0x000ee80000100a00 */
[----:B------:R4:W2:Y:S02]  /*88f0*/  LDG.E.U16 R57, desc[UR8][R42.64] ;  /* 0x000000082a397981 */ /* 0x0008a4000c1e1500 */
[----:B----4-:R-:W-:-:S05]  /*8900*/  IMAD.WIDE R42, R159, 0x2, R58 ;  /* 0x000000029f2a7825 */ /* 0x010fca00078e023a */
[----:B------:R0:W4:Y:S02]  /*8910*/  LDG.E.U16 R58, desc[UR8][R42.64] ;  /* 0x000000082a3a7981 */ /* 0x000124000c1e1500 */
[----:B0-----:R-:W-:-:S05]  /*8920*/  IMAD.WIDE R42, R159, 0x2, R62 ;  /* 0x000000029f2a7825 */ /* 0x001fca00078e023e */
[----:B------:R5:W2:Y:S02]  /*8930*/  LDG.E.U16 R59, desc[UR8][R42.64] ;  /* 0x000000082a3b7981 */ /* 0x000aa4000c1e1500 */
[----:B-----5:R-:W-:-:S05]  /*8940*/  IMAD.WIDE R42, R159, 0x2, R60 ;  /* 0x000000029f2a7825 */ /* 0x020fca00078e023c */
[----:B------:R0:W5:Y:S02]  /*8950*/  LDG.E.U16 R60, desc[UR8][R42.64] ;  /* 0x000000082a3c7981 */ /* 0x000164000c1e1500 */
[----:B0-----:R-:W-:-:S05]  /*8960*/  IMAD.WIDE R42, R159, 0x2, R246 ;  /* 0x000000029f2a7825 */ /* 0x001fca00078e02f6 */
[----:B------:R0:W2:Y:S02]  /*8970*/  LDG.E.U16 R61, desc[UR8][R42.64] ;  /* 0x000000082a3d7981 */ /* 0x0000a4000c1e1500 */
[----:B0-----:R-:W-:-:S05]  /*8980*/  IMAD.WIDE R42, R159, 0x2, R230 ;  /* 0x000000029f2a7825 */ /* 0x001fca00078e02e6 */
[----:B------:R0:W2:Y:S02]  /*8990*/  LDG.E.U16 R62, desc[UR8][R42.64] ;  /* 0x000000082a3e7981 */ /* 0x0000a4000c1e1500 */
[----:B0-----:R-:W-:-:S05]  /*89a0*/  IMAD.WIDE R42, R159, 0x2, R212 ;  /* 0x000000029f2a7825 */ /* 0x001fca00078e02d4 */
[----:B------:R3:W2:Y:S02]  /*89b0*/  LDG.E.U16 R63, desc[UR8][R42.64] ;  /* 0x000000082a3f7981 */ /* 0x0006a4000c1e1500 */
[----:B---3--:R-:W-:-:S05]  /*89c0*/  IMAD.WIDE R42, R159, 0x2, R64 ;  /* 0x000000029f2a7825 */ /* 0x008fca00078e0240 */
[----:B------:R0:W3:Y:S04]  /*89d0*/  LDG.E.U16 R64, desc[UR8][R42.64] ;  /* 0x000000082a407981 */ /* 0x0000e8000c1e1500 */
[----:B------:R-:W0:Y:S04]  /*89e0*/  LDL.64 R42, [R1+0xc8] ;  /* 0x0000c800012a7983 */ /* 0x000e280000100a00 */
[----:B------:R-:W-:Y:S04]  /*89f0*/  STS.U16 [R68+UR4+0x11000], R6 ;  /* 0x0110000644007988 */ /* 0x000fe80008000404 */
[----:B------:R-:W-:Y:S04]  /*8a00*/  STS.U16 [R68+UR4+0x10000], R7 ;  /* 0x0100000744007988 */ /* 0x000fe80008000404 */
[----:B------:R-:W-:Y:S04]  /*8a10*/  STS.U16 [R68+UR4+0x10c00], R8 ;  /* 0x010c000844007988 */ /* 0x000fe80008000404 */
[----:B------:R-:W-:Y:S04]  /*8a20*/  STS.U16 [R68+UR4+0x11400], R9 ;  /* 0x0114000944007988 */ /* 0x000fe80008000404 */
[----:B------:R-:W-:Y:S04]  /*8a30*/  STS.U16 [R68+UR4+0x11800], R48 ;  /* 0x0118003044007988 */ /* 0x000fe80008000404 */
[----:B------:R-:W-:Y:S01]  /*8a40*/  STS.U16 [R68+UR4+0x11c00], R39 ;  /* 0x011c002744007988 */ /* 0x000fe20008000404 */
[----:B0-----:R-:W-:-:S05]  /*8a50*/  IMAD.WIDE R42, R159, 0x2, R42 ;  /* 0x000000029f2a7825 */ /* 0x001fca00078e022a */
[----:B------:R0:W3:Y:S02]  /*8a60*/  LDG.E.U16 R65, desc[UR8][R42.64] ;  /* 0x000000082a417981 */ /* 0x0000e4000c1e1500 */
        /* <DEDUP_REMOVED lines=10> */
[----:B0-----:R-:W-:-:S06]  /*8b10*/  IMAD.WIDE R42, R159, 0x2, R210 ;  /* 0x000000029f2a7825 */ /* 0x001fcc00078e02d2 */
[----:B------:R0:W3:Y:S01]  /*8b20*/  LDG.E.U16 R42, desc[UR8][R42.64] ;  /* 0x000000082a2a7981 */ /* 0x0000e2000c1e1500 */
[----:B------:R-:W-:-:S05]  /*8b30*/  LOP3.LUT R180, R68, 0x10, RZ, 0x3c, !PT ;  /* 0x0000001044b47812 */ /* 0x000fca00078e3cff */
[----:B------:R-:W-:Y:S04]  /*8b40*/  STS.U16 [R180+UR4+0x11080], R41 ;  /* 0x01108029b4007988 */ /* 0x000fe80008000404 */
[----:B------:R-:W-:Y:S04]  /*8b50*/  STS.U16 [R180+UR4+0x10480], R38 ;  /* 0x01048026b4007988 */ /* 0x000fe80008000404 */
[----:B------:R-:W-:Y:S04]  /*8b60*/  STS.U16 [R180+UR4+0x10880], R37 ;  /* 0x01088025b4007988 */ /* 0x000fe80008000404 */
[----:B------:R-:W-:Y:S04]  /*8b70*/  STS.U16 [R180+UR4+0x10c80], R36 ;  /* 0x010c8024b4007988 */ /* 0x000fe80008000404 */
[----:B------:R-:W-:Y:S04]  /*8b80*/  STS.U16 [R180+UR4+0x11480], R35 ;  /* 0x01148023b4007988 */ /* 0x000fe80008000404 */
[----:B------:R-:W-:Y:S04]  /*8b90*/  STS.U16 [R180+UR4+0x11880], R34 ;  /* 0x01188022b4007988 */ /* 0x000fe80008000404 */
[----:B------:R-:W-:Y:S04]  /*8ba0*/  STS.U16 [R180+UR4+0x11c80], R33 ;  /* 0x011c8021b4007988 */ /* 0x000fe80008000404 */
[----:B------:R1:W-:Y:S01]  /*8bb0*/  STS.U16 [R180+UR4+0x10080], R47 ;  /* 0x0100802fb4007988 */ /* 0x0003e20008000404 */
[C---:B------:R-:W-:Y:S01]  /*8bc0*/  LOP3.LUT R181, R68.reuse, 0x20, RZ, 0x3c, !PT ;  /* 0x0000002044b57812 */ /* 0x040fe200078e3cff */
[----:B-1----:R-:W1:Y:S04]  /*8bd0*/  S2R R180, SR_TID.X ;  /* 0x0000000000b47919 */ /* 0x002e680000002100 */
        /* <DEDUP_REMOVED lines=8> */
[----:B0-----:R-:W-:-:S02]  /*8c60*/  LOP3.LUT R43, R68, 0x40, RZ, 0x3c, !PT ;  /* 0x00000040442b7812 */ /* 0x001fc400078e3cff */
[----:B-1----:R-:W-:-:S05]  /*8c70*/  LOP3.LUT R181, R68, 0x30, RZ, 0x3c, !PT ;  /* 0x0000003044b57812 */ /* 0x002fca00078e3cff */
[----:B------:R-:W-:Y:S04]  /*8c80*/  STS.U16 [R181+UR4+0x10180], R10 ;  /* 0x0101800ab5007988 */ /* 0x000fe80008000404 */
[----:B------:R-:W-:Y:S01]  /*8c90*/  STS.U16 [R181+UR4+0x10580], R24 ;  /* 0x01058018b5007988 */ /* 0x000fe20008000404 */
[----:B------:R-:W-:-:S03]  /*8ca0*/  LOP3.LUT R7, R180, 0x3f, RZ, 0xc0, !PT ;  /* 0x0000003fb4077812 */ /* 0x000fc600078ec0ff */
[----:B------:R-:W-:Y:S01]  /*8cb0*/  STS.U16 [R181+UR4+0x10980], R23 ;  /* 0x01098017b5007988 */ /* 0x000fe20008000404 */
[----:B------:R-:W-:-:S03]  /*8cc0*/  LOP3.LUT R6, R180, 0xc0, RZ, 0xc0, !PT ;  /* 0x000000c0b4067812 */ /* 0x000fc600078ec0ff */
[----:B------:R-:W-:Y:S04]  /*8cd0*/  STS.U16 [R181+UR4+0x10d80], R22 ;  /* 0x010d8016b5007988 */ /* 0x000fe80008000404 */
[----:B------:R-:W-:Y:S04]  /*8ce0*/  STS.U16 [R181+UR4+0x11180], R19 ;  /* 0x01118013b5007988 */ /* 0x000fe80008000404 */
[----:B------:R-:W-:Y:S04]  /*8cf0*/  STS.U16 [R181+UR4+0x11580], R18 ;  /* 0x01158012b5007988 */ /* 0x000fe80008000404 */
[----:B------:R-:W-:Y:S01]  /*8d00*/  STS.U16 [R181+UR4+0x11980], R17 ;  /* 0x01198011b5007988 */ /* 0x000fe20008000404 */
[----:B------:R-:W-:-:S03]  /*8d10*/  IMAD R6, R6, 0x40, R7 ;  /* 0x0000004006067824 */ /* 0x000fc600078e0207 */
[----:B------:R0:W-:Y:S04]  /*8d20*/  STS.U16 [R181+UR4+0x11d80], R16 ;  /* 0x011d8010b5007988 */ /* 0x0001e80008000404 */
[----:B------:R-:W-:Y:S04]  /*8d30*/  STS.U16 [R43+UR4+0x10200], R15 ;  /* 0x0102000f2b007988 */ /* 0x000fe80008000404 */
[----:B------:R-:W-:Y:S01]  /*8d40*/  STS.U16 [R43+UR4+0x10600], R14 ;  /* 0x0106000e2b007988 */ /* 0x000fe20008000404 */
[----:B0-----:R-:W-:-:S03]  /*8d50*/  LOP3.LUT R181, R68, 0x50, RZ, 0x3c, !PT ;  /* 0x0000005044b57812 */ /* 0x001fc600078e3cff */
[----:B------:R-:W-:Y:S01]  /*8d60*/  STS.U16 [R43+UR4+0x10a00], R13 ;  /* 0x010a000d2b007988 */ /* 0x000fe20008000404 */
[----:B------:R-:W-:-:S03]  /*8d70*/  IMAD.SHL.U32 R6, R6, 0x2, RZ ;  /* 0x0000000206067824 */ /* 0x000fc600078e00ff */
[----:B------:R-:W-:Y:S04]  /*8d80*/  STS.U16 [R43+UR4+0x10e00], R12 ;  /* 0x010e000c2b007988 */ /* 0x000fe80008000404 */
[----:B------:R-:W-:Y:S04]  /*8d90*/  STS.U16 [R43+UR4+0x11200], R11 ;  /* 0x0112000b2b007988 */ /* 0x000fe80008000404 */
[----:B------:R-:W-:Y:S04]  /*8da0*/  STS.U16 [R43+UR4+0x11600], R40 ;  /* 0x011600282b007988 */ /* 0x000fe80008000404 */
[----:B------:R-:W-:Y:S01]  /*8db0*/  STS.U16 [R43+UR4+0x11a00], R46 ;  /* 0x011a002e2b007988 */ /* 0x000fe20008000404 */
[----:B------:R-:W-:-:S03]  /*8dc0*/  LOP3.LUT R9, R180, 0x80, RZ, 0xc0, !PT ;  /* 0x00000080b4097812 */ /* 0x000fc600078ec0ff */
[----:B------:R-:W-:Y:S01]  /*8dd0*/  STS.U16 [R43+UR4+0x11e00], R49 ;  /* 0x011e00312b007988 */ /* 0x000fe20008000404 */
[----:B------:R-:W-:-:S03]  /*8de0*/  LOP3.LUT R7, R6, 0x60, RZ, 0x3c, !PT ;  /* 0x0000006006077812 */ /* 0x000fc600078e3cff */
[----:B------:R-:W-:Y:S01]  /*8df0*/  STS.U16 [R181+UR4+0x10280], R50 ;  /* 0x01028032b5007988 */ /* 0x000fe20008000404 */
[----:B------:R-:W-:-:S03]  /*8e00*/  LOP3.LUT R6, R6, 0x70, RZ, 0x3c, !PT ;  /* 0x0000007006067812 */ /* 0x000fc600078e3cff */
[----:B------:R-:W-:Y:S04]  /*8e10*/  STS.U16 [R181+UR4+0x10680], R51 ;  /* 0x01068033b5007988 */ /* 0x000fe80008000404 */
[----:B------:R-:W-:Y:S01]  /*8e20*/  STS.U16 [R181+UR4+0x10a80], R44 ;  /* 0x010a802cb5007988 */ /* 0x000fe20008000404 */
[----:B------:R-:W-:-:S03]  /*8e30*/  LOP3.LUT R8, R180, 0x10, RZ, 0xc0, !PT ;  /* 0x00000010b4087812 */ /* 0x000fc600078ec0ff */
[----:B------:R-:W-:Y:S01]  /*8e40*/  STS.U16 [R181+UR4+0x10e80], R45 ;  /* 0x010e802db5007988 */ /* 0x000fe20008000404 */
[----:B------:R-:W-:-:S03]  /*8e50*/  SHF.R.U32.HI R9, RZ, 0x2, R9 ;  /* 0x00000002ff097819 */ /* 0x000fc60000011609 */
[----:B------:R-:W-:Y:S04]  /*8e60*/  STS.U16 [R181+UR4+0x11280], R52 ;  /* 0x01128034b5007988 */ /* 0x000fe80008000404 */
[----:B------:R-:W-:Y:S04]  /*8e70*/  STS.U16 [R181+UR4+0x11680], R53 ;  /* 0x01168035b5007988 */ /* 0x000fe80008000404 */
[----:B------:R-:W-:Y:S04]  /*8e80*/  STS.U16 [R181+UR4+0x11a80], R54 ;  /* 0x011a8036b5007988 */ /* 0x000fe80008000404 */
[----:B------:R-:W-:Y:S01]  /*8e90*/  STS.U16 [R181+UR4+0x11e80], R55 ;  /* 0x011e8037b5007988 */ /* 0x000fe20008000404 */
[----:B------:R-:W-:-:S03]  /*8ea0*/  IMAD.IADD R34, R8, 0x1, R9 ;  /* 0x0000000108227824 */ /* 0x000fc600078e0209 */
[----:B--2---:R-:W-:Y:S04]  /*8eb0*/  STS.U16 [R7+UR4+0x10300], R56 ;  /* 0x0103003807007988 */ /* 0x004fe80008000404 */
[----:B------:R-:W-:Y:S04]  /*8ec0*/  STS.U16 [R7+UR4+0x10700], R57 ;  /* 0x0107003907007988 */ /* 0x000fe80008000404 */
[----:B----4-:R-:W-:Y:S04]  /*8ed0*/  STS.U16 [R7+UR4+0x10b00], R58 ;  /* 0x010b003a07007988 */ /* 0x010fe80008000404 */
[----:B------:R-:W-:Y:S04]  /*8ee0*/  STS.U16 [R7+UR4+0x10f00], R59 ;  /* 0x010f003b07007988 */ /* 0x000fe80008000404 */
[----:B-----5:R-:W-:Y:S04]  /*8ef0*/  STS.U16 [R7+UR4+0x11300], R60 ;  /* 0x0113003c07007988 */ /* 0x020fe80008000404 */
[----:B------:R-:W-:Y:S04]  /*8f00*/  STS.U16 [R7+UR4+0x11700], R61 ;  /* 0x0117003d07007988 */ /* 0x000fe80008000404 */
[----:B------:R-:W-:Y:S04]  /*8f10*/  STS.U16 [R7+UR4+0x11b00], R62 ;  /* 0x011b003e07007988 */ /* 0x000fe80008000404 */
[----:B------:R-:W-:Y:S01]  /*8f20*/  STS.U16 [R7+UR4+0x11f00], R63 ;  /* 0x011f003f07007988 */ /* 0x000fe20008000404 */
[----:B------:R-:W-:-:S02]  /*8f30*/  UMOV UR70, 0x1 ;  /* 0x0000000100467882 */ /* 0x000fc40000000000 */
[----:B------:R-:W-:-:S04]  /*8f40*/  @!UP0 UIADD3 UR70, UPT, UPT, -UR70, 0x100000, URZ ;  /* 0x0010000046468890 */ /* 0x000fc8000fffe1ff */
[----:B------:R-:W-:Y:S02]  /*8f50*/  @!UP0 USHF.L.U32 UR71, UR70, 0xb, URZ ;  /* 0x0000000b46478899 */ /* 0x000fe400080006ff */
[----:B------:R-:W-:Y:S01]  /*8f60*/  @!UP0 USHF.L.U32 UR70, UR70, 0x1, URZ ;  /* 0x0000000146468899 */ /* 0x000fe200080006ff */
[----:B------:R-:W-:Y:S01]  /*8f70*/  VOTEU.ALL UP1, P0 ;  /* 0x0000000000ff7886 */ /* 0x000fe20000020000 */
[----:B---3--:R-:W-:Y:S04]  /*8f80*/  STS.U16 [R6+UR4+0x10380], R64 ;  /* 0x0103804006007988 */ /* 0x008fe80008000404 */
[----:B------:R0:W-:Y:S02]  /*8f90*/  STS.U16 [R6+UR4+0x11780], R160 ;  /* 0x011780a006007988 */ /* 0x0001e40008000404 */
[----:B0-----:R-:W-:-:S02]  /*8fa0*/  IADD3 R160, P1, PT, R4, 0x40, RZ ;  /* 0x0000004004a07810 */ /* 0x001fc40007f3e0ff */
[----:B------:R0:W-:Y:S03]  /*8fb0*/  STS.U16 [R6+UR4+0x11b80], R161 ;  /* 0x011b80a106007988 */ /* 0x0001e60008000404 */
[----:B0-----:R-:W-:Y:S01]  /*8fc0*/  IMAD.X R161, RZ, RZ, R5, P1 ;  /* 0x000000ffffa17224 */ /* 0x001fe200008e0605 */
[----:B------:R-:W-:-:S05]  /*8fd0*/  IADD3 R34, P1, PT, R34, R4, RZ ;  /* 0x0000000422227210 */ /* 0x000fca0007f3e0ff */
[----:B------:R-:W-:Y:S01]  /*8fe0*/  IMAD.X R35, RZ, RZ, R5, P1 ;  /* 0x000000ffff237224 */ /* 0x000fe200008e0605 */
[----:B------:R-:W-:-:S05]  /*8ff0*/  IADD3 R22, P1, PT, R34, 0x40, RZ ;  /* 0x0000004022167810 */ /* 0x000fca0007f3e0ff */
        /* <DEDUP_REMOVED lines=8> */
[--C-:B------:R-:W-:Y:S01]  /*9080*/  IMAD.X R31, RZ, RZ, R35.reuse, P1 ;  /* 0x000000ffff1f7224 */ /* 0x100fe200008e0623 */
[C---:B------:R-:W-:Y:S01]  /*9090*/  IADD3 R32, P1, PT, R34.reuse, 0x46, RZ ;  /* 0x0000004622207810 */ /* 0x040fe20007f3e0ff */
[----:B------:R0:W-:Y:S04]  /*90a0*/  STS.U16 [R6+UR4+0x10780], R65 ;  /* 0x0107804106007988 */ /* 0x0001e80008000404 */
[----:B------:R0:W-:Y:S01]  /*90b0*/  STS.U16 [R6+UR4+0x10b80], R66 ;  /* 0x010b804206007988 */ /* 0x0001e20008000404 */
[--C-:B------:R-:W-:Y:S01]  /*90c0*/  IMAD.X R33, RZ, RZ, R35.reuse, P1 ;  /* 0x000000ffff217224 */ /* 0x100fe200008e0623 */
[----:B------:R-:W-:Y:S02]  /*90d0*/  IADD3 R34, P1, PT, R34, 0x47, RZ ;  /* 0x0000004722227810 */ /* 0x000fe40007f3e0ff */
[----:B------:R0:W-:Y:S04]  /*90e0*/  STS.U16 [R6+UR4+0x10f80], R67 ;  /* 0x010f804306007988 */ /* 0x0001e80008000404 */
[----:B------:R0:W-:Y:S04]  /*90f0*/  STS.U16 [R6+UR4+0x11380], R116 ;  /* 0x0113807406007988 */ /* 0x0001e80008000404 */
[----:B------:R0:W-:Y:S01]  /*9100*/  STS.U16 [R6+UR4+0x11f80], R42 ;  /* 0x011f802a06007988 */ /* 0x0001e20008000404 */
[----:B------:R1:W-:Y:S06]  /*9110*/  MEMBAR.ALL.CTA ;  /* 0x0000000000007992 */ /* 0x0003ec0000008000 */
[----:B-1----:R-:W-:Y:S04]  /*9120*/  FENCE.VIEW.ASYNC.S ;  /* 0x00000000000073c6 */ /* 0x002fe80000000000 */
[----:B------:R-:W1:Y:S02]  /*9130*/  FENCE.VIEW.ASYNC.S ;  /* 0x00000000000073c6 */ /* 0x000e640000000000 */
[----:B-1----:R0:W1:Y:S01]  /*9140*/  @!UP1 SYNCS.EXCH.64 URZ, [UR4+0x20010], UR70 ;  /* 0x0200104604ff95b2 */ /* 0x0020620008000100 */
[----:B------:R-:W-:Y:S01]  /*9150*/  IMAD.X R35, RZ, RZ, R35, P1 ;  /* 0x000000ffff237224 */ /* 0x000fe200008e0623 */
[----:B-1----:R-:W-:Y:S06]  /*9160*/  BAR.SYNC.DEFER_BLOCKING 0x0 ;  /* 0x0000000000007b1d */ /* 0x002fec0000010000 */
[----:B0-----:R-:W-:Y:S05]  /*9170*/  @P5 BRA `(.L_x_13) ;  /* 0x0000000000b45947 */ /* 0x001fea0003800000 */
[----:B------:R-:W2:Y:S04]  /*9180*/  LDL R8, [R1+0x134] ;  /* 0x0001340001087983 */ /* 0x000ea80000100800 */
[----:B------:R-:W3:Y:S01]  /*9190*/  LDL R9, [R1+0x130] ;  /* 0x0001300001097983 */ /* 0x000ee20000100800 */
[----:B------:R-:W-:-:S13]  /*91a0*/  ELECT P1, URZ, PT ;  /* 0x0000000000ff782f */ /* 0x000fda0003820000 */
[----:B------:R-:W-:Y:S01]  /*91b0*/  @P1 IMAD.MOV.U32 R5, RZ, RZ, 0x40004040 ;  /* 0x40004040ff051424 */ /* 0x000fe200078e00ff */
[----:B--2---:R-:W-:Y:S02]  /*91c0*/  R2UR UR72, R8 ;  /* 0x00000000084872ca */ /* 0x004fe400000e0000 */
[----:B------:R-:W2:Y:S01]  /*91d0*/  LDL R8, [R1+0x144] ;  /* 0x0001440001087983 */ /* 0x000ea20000100800 */
[----:B---3--:R-:W-:Y:S02]  /*91e0*/  R2UR UR70, R9 ;  /* 0x00000000094672ca */ /* 0x008fe400000e0000 */
[----:B------:R-:W-:-:S11]  /*91f0*/  @P1 R2UR UR71, R5 ;  /* 0x00000000054712ca */ /* 0x000fd600000e0000 */
[----:B------:R-:W-:-:S05]  /*9200*/  IMAD.U32 R4, RZ, RZ, UR70 ;  /* 0x00000046ff047e24 */ /* 0x000fca000f8e00ff */
[----:B------:R-:W-:Y:S01]  /*9210*/  @P1 R2UR UR70, R4 ;  /* 0x00000000044612ca */ /* 0x000fe200000e0000 */
[----:B------:R-:W-:Y:S01]  /*9220*/  IMAD.U32 R4, RZ, RZ, UR72 ;  /* 0x00000048ff047e24 */ /* 0x000fe2000f8e00ff */
[----:B------:R-:W-:-:S04]  /*9230*/  @P1 R2UR UR73, R5 ;  /* 0x00000000054912ca */ /* 0x000fc800000e0000 */
[----:B------:R-:W-:Y:S02]  /*9240*/  @P1 R2UR UR72, R4 ;  /* 0x00000000044812ca */ /* 0x000fe400000e0000 */
[----:B------:R-:W-:Y:S01]  /*9250*/  MOV.SPILL R6, UR5 ;  /* 0x0000000500067c02 */ /* 0x000fe20009000f00 */
[----:B------:R-:W-:Y:S01]  /*9260*/  UMOV UR5, 0x4108490 ;  /* 0x0410849000057882 */ /* 0x000fe20000000000 */
[----:B------:R-:W-:Y:S01]  /*9270*/  MOV.SPILL R7, UR4 ;  /* 0x0000000400077c02 */ /* 0x000fe20009000f00 */
[----:B------:R-:W-:-:S08]  /*9280*/  UMOV UR4, 0x0 ;  /* 0x0000000000047882 */ /* 0x000fd00000000000 */
[----:B------:R0:W-:Y:S01]  /*9290*/  UTCHMMA gdesc[UR70], gdesc[UR72], tmem[UR74], tmem[UR4], idesc[UR5], !UPT ;  /* 0x00ff0448460075ea */ /* 0x0001e2000f80004a */
[----:B------:R-:W-:Y:S01]  /*92a0*/  IMAD.MOV.U32 R5, RZ, RZ, RZ ;  /* 0x000000ffff057224 */ /* 0x000fe200078e00ff */
[----:B0-----:R-:W-:Y:S01]  /*92b0*/  UMOV UR70, 0x0 ;  /* 0x0000000000467882 */ /* 0x001fe20000000000 */
[----:B------:R-:W-:Y:S01]  /*92c0*/  UMOV UR71, 0x4108490 ;  /* 0x0410849000477882 */ /* 0x000fe20000000000 */
[----:B------:R-:W-:Y:S01]  /*92d0*/  UMOV UR72, 0x0 ;  /* 0x0000000000487882 */ /* 0x000fe20000000000 */
[----:B------:R-:W-:Y:S01]  /*92e0*/  UMOV UR73, 0x4108490 ;  /* 0x0410849000497882 */ /* 0x000fe20000000000 */
[----:B------:R-:W-:Y:S01]  /*92f0*/  UTCHMMA gdesc[UR40], gdesc[UR10], tmem[UR74], tmem[UR70], idesc[UR71], UPT ;  /* 0x00ff460a280075ea */ /* 0x000fe2000b80004a */
        /* <DEDUP_REMOVED lines=13> */
[----:B------:R0:W-:Y:S01]  /*93d0*/  UTCHMMA gdesc[UR42], gdesc[UR68], tmem[UR74], tmem[UR70], idesc[UR71], UPT ;  /* 0x00ff46442a0075ea */ /* 0x0001e2000b80004a */
[----:B------:R-:W-:-:S02]  /*93e0*/  R2UR.FILL UR5, R6 ;  /* 0x00000000060572ca */ /* 0x000fc400004e0000 */
[----:B------:R-:W-:Y:S01]  /*93f0*/  R2UR.FILL UR4, R7 ;  /* 0x00000000070472ca */ /* 0x000fe200004e0000 */
[----:B--2---:R-:W-:-:S05]  /*9400*/  VIADD R4, R8, 0x20010 ;  /* 0x0002001008047836 */ /* 0x004fca0000000000 */
[----:B------:R-:W-:-:S04]  /*9410*/  @P1 MOV R4, R4 ;  /* 0x0000000400041202 */ /* 0x000fc80000000f00 */
[----:B0-----:R-:W-:-:S13]  /*9420*/  @P1 R2UR UR70, R4 ;  /* 0x00000000044612ca */ /* 0x001fda00000e0000 */
[----:B------:R0:W-:Y:S01]  /*9430*/  UTCBAR [UR70], URZ ;  /* 0x000000ff460073e9 */ /* 0x0001e200080000ff */
[----:B------:R-:W-:Y:S01]  /*9440*/  NOP ;  /* 0x0000000000007918 */ /* 0x000fe20000000000 */
.L_x_13:
[----:B------:R-:W1:Y:S01]  /*9450*/  SYNCS.PHASECHK.TRANS64.TRYWAIT P1, [UR4+0x20010], RZ ;  /* 0x020010ffff0075a7 */ /* 0x000e620008021104 */
[----:B------:R-:W2:Y:S01]  /*9460*/  LDC R36, c[0x0][0x3a8] ;  /* 0x0000ea00ff247b82 */ /* 0x000ea20000000800 */
[----:B-1----:R-:W-:Y:S05]  /*9470*/  @!P1 BRA `(.L_x_14) ;  /* 0x0000004c00009947 */ /* 0x002fea0003800000 */
.L_x_23:
[----:B------:R-:W3:Y:S01]  /*9480*/  LDL R4, [R1+0x13c] ;  /* 0x00013c0001047983 */ /* 0x000ee20000100800 */
[----:B------:R-:W-:Y:S01]  /*9490*/  BAR.SYNC.DEFER_BLOCKING 0x0 ;  /* 0x0000000000007b1d */ /* 0x000fe20000010000 */
[----:B------:R-:W-:Y:S01]  /*94a0*/  ISETP.GT.U32.AND P1, PT, R22, R69, PT ;  /* 0x000000451600720c */ /* 0x000fe20003f24070 */
[----:B------:R-:W-:-:S03]  /*94b0*/  IMAD.U32 R21, R21, -0x80000000, RZ ;  /* 0x8000000015157824 */ /* 0x000fc600078e00ff */
[----:B------:R-:W-:Y:S01]  /*94c0*/  ISETP.GT.U32.AND.EX P1, PT, R23, RZ, PT, P1 ;  /* 0x000000ff1700720c */ /* 0x000fe20003f24110 */
[----:B------:R-:W1:Y:S01]  /*94d0*/  S2R R38, SR_TID.X ;  /* 0x0000000000267919 */ /* 0x000e620000002100 */
[----:B------:R-:W4:Y:S01]  /*94e0*/  S2R R37, SR_TID.X ;  /* 0x0000000000257919 */ /* 0x000f220000002100 */
[----:B------:R-:W5:Y:S01]  /*94f0*/  @!P0 SYNCS.CCTL.IV [UR4+0x20010] ;  /* 0x02001000ff0089b1 */ /* 0x000f620008000004 */
[----:B-1----:R-:W-:-:S04]  /*9500*/  LOP3.LUT R38, R38, 0x80, RZ, 0xc0, !PT ;  /* 0x0000008026267812 */ /* 0x002fc800078ec0ff */
[----:B------:R-:W-:Y:S02]  /*9510*/  SHF.R.U32.HI R38, RZ, 0x2, R38 ;  /* 0x00000002ff267819 */ /* 0x000fe40000011626 */
[----:B0--3--:R-:W-:-:S13]  /*9520*/  R2UR UR70, R4 ;  /* 0x00000000044672ca */ /* 0x009fda00000e0000 */
[----:B------:R-:W-:Y:S01]  /*9530*/  LDTM.16dp32bit_t0_t15.x16 R4, tmem[UR70] ;  /* 0x00000046000479ee */ /* 0x000fe20008a00000 */
[----:B------:R-:W0:Y:S01]  /*9540*/  LDTM.16dp32bit_t16_t31.x16 R4, tmem[UR70+0x10] ;  /* 0x00001046000479ee */ /* 0x000e220008a20000 */
[----:B------:R-:W-:Y:S01]  /*9550*/  NOP ;  /* 0x0000000000007918 */ /* 0x000fe20000000000 */
[-C--:B0-2---:R-:W-:Y:S01]  /*9560*/  FMUL R4, R4, R36.reuse ;  /* 0x0000002404047220 */ /* 0x085fe20000400000 */
[-C--:B------:R-:W-:Y:S01]  /*9570*/  FMUL R5, R5, R36.reuse ;  /* 0x0000002405057220 */ /* 0x080fe20000400000 */
[-C--:B------:R-:W-:Y:S01]  /*9580*/  FMUL R6, R6, R36.reuse ;  /* 0x0000002406067220 */ /* 0x080fe20000400000 */
[-C--:B------:R-:W-:Y:S01]  /*9590*/  FMUL R7, R7, R36.reuse ;  /* 0x0000002407077220 */ /* 0x080fe20000400000 */
[-C--:B------:R-:W-:Y:S01]  /*95a0*/  FMUL R8, R8, R36.reuse ;  /* 0x0000002408087220 */ /* 0x080fe20000400000 */
[----:B------:R-:W-:Y:S01]  /*95b0*/  FSEL R4, R4, -INF , !P1 ;  /* 0xff80000004047808 */ /* 0x000fe20004800000 */
[-C--:B------:R-:W-:Y:S01]  /*95c0*/  FMUL R9, R9, R36.reuse ;  /* 0x0000002409097220 */ /* 0x080fe20000400000 */
[-C--:B------:R-:W-:Y:S01]  /*95d0*/  ISETP.GE.U32.AND P1, PT, R22, R69.reuse, PT ;  /* 0x000000451600720c */ /* 0x080fe20003f26070 */
[-C--:B------:R-:W-:Y:S01]  /*95e0*/  FMUL R10, R10, R36.reuse ;  /* 0x000000240a0a7220 */ /* 0x080fe20000400000 */
[----:B----4-:R-:W-:Y:S01]  /*95f0*/  LOP3.LUT R22, R38, 0x10, R37, 0xf8, !PT ;  /* 0x0000001026167812 */ /* 0x010fe200078ef825 */
[-C--:B------:R-:W-:Y:S01]  /*9600*/  FMUL R11, R11, R36.reuse ;  /* 0x000000240b0b7220 */ /* 0x080fe20000400000 */
[----:B------:R-:W-:Y:S01]  /*9610*/  ISETP.GE.U32.AND.EX P1, PT, R23, RZ, PT, P1 ;  /* 0x000000ff1700720c */ /* 0x000fe20003f26110 */
[-C--:B------:R-:W-:Y:S01]  /*9620*/  FMUL R12, R12, R36.reuse ;  /* 0x000000240c0c7220 */ /* 0x080fe20000400000 */
[----:B------:R-:W-:Y:S01]  /*9630*/  LOP3.LUT R23, R37, 0x80, RZ, 0xc0, !PT ;  /* 0x0000008025177812 */ /* 0x000fe200078ec0ff */
[-C--:B------:R-:W-:Y:S01]  /*9640*/  FMUL R13, R13, R36.reuse ;  /* 0x000000240d0d7220 */ /* 0x080fe20000400000 */
[----:B------:R-:W-:Y:S01]  /*9650*/  FSEL R5, R5, -INF , !P1 ;  /* 0xff80000005057808 */ /* 0x000fe20004800000 */
[-C--:B------:R-:W-:Y:S01]  /*9660*/  FMUL R14, R14, R36.reuse ;  /* 0x000000240e0e7220 */ /* 0x080fe20000400000 */
[----:B------:R-:W-:Y:S01]  /*9670*/  ISETP.GT.U32.AND P1, PT, R24, R69, PT ;  /* 0x000000451800720c */ /* 0x000fe20003f24070 */
[-C--:B------:R-:W-:Y:S01]  /*9680*/  FMUL R17, R17, R36.reuse ;  /* 0x0000002411117220 */ /* 0x080fe20000400000 */
[----:B------:R-:W-:Y:S01]  /*9690*/  LOP3.LUT R22, R160, 0xf, R22, 0xfe, !PT ;  /* 0x0000000fa0167812 */ /* 0x000fe200078efe16 */
[----:B------:R-:W-:Y:S01]  /*96a0*/  FMUL R18, R18, R36 ;  /* 0x0000002412127220 */ /* 0x000fe20000400000 */
[----:B------:R-:W-:-:S02]  /*96b0*/  ISETP.GT.U32.AND.EX P1, PT, R25, RZ, PT, P1 ;  /* 0x000000ff1900720c */ /* 0x000fc40003f24110 */
[----:B------:R-:W-:Y:S02]  /*96c0*/  SHF.R.U32.HI R23, RZ, 0x2, R23 ;  /* 0x00000002ff177819 */ /* 0x000fe40000011617 */
[----:B------:R-:W-:Y:S02]  /*96d0*/  FSEL R6, R6, -INF , !P1 ;  /* 0xff80000006067808 */ /* 0x000fe40004800000 */
[----:B------:R-:W-:Y:S01]  /*96e0*/  ISETP.GT.U32.AND P1, PT, R26, R69, PT ;  /* 0x000000451a00720c */ /* 0x000fe20003f24070 */
[-C--:B------:R-:W-:Y:S01]  /*96f0*/  FMUL R26, R15, R36.reuse ;  /* 0x000000240f1a7220 */ /* 0x080fe20000400000 */
[----:B------:R-:W-:Y:S02]  /*9700*/  LOP3.LUT R24, R37, 0xff, RZ, 0xc0, !PT ;  /* 0x000000ff25187812 */ /* 0x000fe400078ec0ff */
[----:B------:R-:W-:Y:S01]  /*9710*/  ISETP.GT.U32.AND.EX P1, PT, R27, RZ, PT, P1 ;  /* 0x000000ff1b00720c */ /* 0x000fe20003f24110 */
[----:B------:R-:W-:Y:S01]  /*9720*/  FMUL R27, R16, R36 ;  /* 0x00000024101b7220 */ /* 0x000fe20000400000 */
[----:B------:R-:W-:-:S02]  /*9730*/  FMNMX3 R16, R4, R5, R6, !PT ;  /* 0x0000000504107276 */ /* 0x000fc40007800006 */
[----:B------:R-:W-:Y:S02]  /*9740*/  FSEL R7, R7, -INF , !P1 ;  /* 0xff80000007077808 */ /* 0x000fe40004800000 */
[----:B------:R-:W-:Y:S02]  /*9750*/  ISETP.GT.U32.AND P1, PT, R28, R69, PT ;  /* 0x000000451c00720c */ /* 0x000fe40003f24070 */
[----:B------:R-:W-:Y:S02]  /*9760*/  LEA R24, R24, UR4, 0x2 ;  /* 0x0000000418187c11 */ /* 0x000fe4000f8e10ff */
[----:B------:R-:W-:-:S04]  /*9770*/  ISETP.GT.U32.AND.EX P1, PT, R29, RZ, PT, P1 ;  /* 0x000000ff1d00720c */ /* 0x000fc80003f24110 */
[----:B------:R-:W-:Y:S02]  /*9780*/  FSEL R8, R8, -INF , !P1 ;  /* 0xff80000008087808 */ /* 0x000fe40004800000 */
[----:B------:R-:W-:Y:S02]  /*9790*/  ISETP.GT.U32.AND P1, PT, R30, R69, PT ;  /* 0x000000451e00720c */ /* 0x000fe40003f24070 */
[----:B------:R-:W-:Y:S02]  /*97a0*/  FMNMX3 R16, R16, R7, R8, !PT ;  /* 0x0000000710107276 */ /* 0x000fe40007800008 */
[----:B------:R-:W-:-:S04]  /*97b0*/  ISETP.GT.U32.AND.EX P1, PT, R31, RZ, PT, P1 ;  /* 0x000000ff1f00720c */ /* 0x000fc80003f24110 */
[----:B------:R-:W-:Y:S02]  /*97c0*/  FSEL R9, R9, -INF , !P1 ;  /* 0xff80000009097808 */ /* 0x000fe40004800000 */
[----:B------:R-:W-:-:S04]  /*97d0*/  ISETP.GT.U32.AND P1, PT, R32, R69, PT ;  /* 0x000000452000720c */ /* 0x000fc80003f24070 */
[----:B------:R-:W-:-:S04]  /*97e0*/  ISETP.GT.U32.AND.EX P1, PT, R33, RZ, PT, P1 ;  /* 0x000000ff2100720c */ /* 0x000fc80003f24110 */
[----:B------:R-:W-:Y:S02]  /*97f0*/  FSEL R10, R10, -INF , !P1 ;  /* 0xff8000000a0a7808 */ /* 0x000fe40004800000 */
[----:B------:R-:W-:Y:S02]  /*9800*/  ISETP.GT.U32.AND P1, PT, R34, R69, PT ;  /* 0x000000452200720c */ /* 0x000fe40003f24070 */
[----:B------:R-:W-:Y:S02]  /*9810*/  FMNMX3 R16, R16, R9, R10, !PT ;  /* 0x0000000910107276 */ /* 0x000fe4000780000a */
[----:B------:R-:W-:-:S04]  /*9820*/  ISETP.GT.U32.AND.EX P1, PT, R35, RZ, PT, P1 ;  /* 0x000000ff2300720c */ /* 0x000fc80003f24110 */
[----:B------:R-:W-:Y:S01]  /*9830*/  FSEL R25, R11, -INF , !P1 ;  /* 0xff8000000b197808 */ /* 0x000fe20004800000 */
[----:B------:R-:W-:Y:S01]  /*9840*/  FMUL R11, R19, R36 ;  /* 0x00000024130b7220 */ /* 0x000fe20000400000 */
[----:B------:R-:W-:Y:S02]  /*9850*/  ISETP.GT.U32.AND P1, PT, R22, R69, PT ;  /* 0x000000451600720c */ /* 0x000fe40003f24070 */
[----:B------:R-:W-:Y:S02]  /*9860*/  LOP3.LUT R22, R23, 0x10, R37, 0xf8, !PT ;  /* 0x0000001017167812 */ /* 0x000fe400078ef825 */
[----:B------:R-:W-:Y:S02]  /*9870*/  ISETP.GT.U32.AND.EX P1, PT, R161, RZ, PT, P1 ;  /* 0x000000ffa100720c */ /* 0x000fe40003f24110 */
[----:B------:R-:W-:Y:S02]  /*9880*/  LOP3.LUT R19, R160, 0x8, R22, 0xfe, !PT ;  /* 0x00000008a0137812 */ /* 0x000fe400078efe16 */
[----:B------:R-:W-:-:S02]  /*9890*/  FSEL R11, R11, -INF , !P1 ;  /* 0xff8000000b0b7808 */ /* 0x000fc40004800000 */
[-C--:B------:R-:W-:Y:S02]  /*98a0*/  ISETP.GT.U32.AND P1, PT, R19, R69.reuse, PT ;  /* 0x000000451300720c */ /* 0x080fe40003f24070 */
[C-C-:B------:R-:W-:Y:S02]  /*98b0*/  LOP3.LUT R19, R160.reuse, 0x9, R22.reuse, 0xfe, !PT ;  /* 0x00000009a0137812 */ /* 0x140fe400078efe16 */
[----:B------:R-:W-:Y:S02]  /*98c0*/  ISETP.GT.U32.AND.EX P1, PT, R161, RZ, PT, P1 ;  /* 0x000000ffa100720c */ /* 0x000fe40003f24110 */
[----:B------:R-:W-:Y:S02]  /*98d0*/  LOP3.LUT R15, R160, 0xc, R22, 0xfe, !PT ;  /* 0x0000000ca00f7812 */ /* 0x000fe400078efe16 */
[----:B------:R-:W-:Y:S02]  /*98e0*/  FSEL R12, R12, -INF , !P1 ;  /* 0xff8000000c0c7808 */ /* 0x000fe40004800000 */
[----:B------:R-:W-:-:S02]  /*98f0*/  ISETP.GT.U32.AND P1, PT, R19, R69, PT ;  /* 0x000000451300720c */ /* 0x000fc40003f24070 */
[----:B------:R-:W-:Y:S02]  /*9900*/  LOP3.LUT R19, R160, 0xa, R22, 0xfe, !PT ;  /* 0x0000000aa0137812 */ /* 0x000fe400078efe16 */
[----:B------:R-:W-:Y:S02]  /*9910*/  ISETP.GT.U32.AND.EX P1, PT, R161, RZ, PT, P1 ;  /* 0x000000ffa100720c */ /* 0x000fe40003f24110 */
[----:B------:R-:W-:Y:S02]  /*9920*/  FMNMX3 R16, R16, R25, R12, !PT ;  /* 0x0000001910107276 */ /* 0x000fe4000780000c */
[----:B------:R-:W-:Y:S02]  /*9930*/  FSEL R13, R13, -INF , !P1 ;  /* 0xff8000000d0d7808 */ /* 0x000fe40004800000 */
[----:B------:R-:W-:Y:S02]  /*9940*/  ISETP.GT.U32.AND P1, PT, R19, R69, PT ;  /* 0x000000451300720c */ /* 0x000fe40003f24070 */
[----:B------:R-:W-:-:S02]  /*9950*/  LOP3.LUT R19, R160, 0xb, R22, 0xfe, !PT ;  /* 0x0000000ba0137812 */ /* 0x000fc400078efe16 */
[----:B------:R-:W-:-:S04]  /*9960*/  ISETP.GT.U32.AND.EX P1, PT, R161, RZ, PT, P1 ;  /* 0x000000ffa100720c */ /* 0x000fc80003f24110 */
[----:B------:R-:W-:Y:S02]  /*9970*/  FSEL R14, R14, -INF , !P1 ;  /* 0xff8000000e0e7808 */ /* 0x000fe40004800000 */
[----:B------:R-:W-:Y:S02]  /*9980*/  ISETP.GT.U32.AND P1, PT, R19, R69, PT ;  /* 0x000000451300720c */ /* 0x000fe40003f24070 */
[----:B------:R-:W-:Y:S02]  /*9990*/  FMNMX3 R16, R16, R13, R14, !PT ;  /* 0x0000000d10107276 */ /* 0x000fe4000780000e */
[----:B------:R-:W-:-:S04]  /*99a0*/  ISETP.GT.U32.AND.EX P1, PT, R161, RZ, PT, P1 ;  /* 0x000000ffa100720c */ /* 0x000fc80003f24110 */
[----:B------:R-:W-:Y:S02]  /*99b0*/  FSEL R26, R26, -INF , !P1 ;  /* 0xff8000001a1a7808 */ /* 0x000fe40004800000 */
[----:B------:R-:W-:Y:S02]  /*99c0*/  ISETP.GT.U32.AND P1, PT, R15, R69, PT ;  /* 0x000000450f00720c */ /* 0x000fe40003f24070 */
[C-C-:B------:R-:W-:Y:S02]  /*99d0*/  LOP3.LUT R15, R160.reuse, 0xd, R22.reuse, 0xfe, !PT ;  /* 0x0000000da00f7812 */ /* 0x140fe400078efe16 */
[----:B------:R-:W-:Y:S02]  /*99e0*/  ISETP.GT.U32.AND.EX P1, PT, R161, RZ, PT, P1 ;  /* 0x000000ffa100720c */ /* 0x000fe40003f24110 */
[----:B------:R-:W-:Y:S02]  /*99f0*/  LOP3.LUT R22, R160, 0xe, R22, 0xfe, !PT ;  /* 0x0000000ea0167812 */ /* 0x000fe400078efe16 */
[----:B------:R-:W-:-:S02]  /*9a00*/  FSEL R27, R27, -INF , !P1 ;  /* 0xff8000001b1b7808 */ /* 0x000fc40004800000 */
[----:B------:R-:W-:Y:S02]  /*9a10*/  ISETP.GT.U32.AND P1, PT, R15, R69, PT ;  /* 0x000000450f00720c */ /* 0x000fe40003f24070 */
[----:B------:R-:W-:Y:S02]  /*9a20*/  FMNMX3 R16, R16, R26, R27, !PT ;  /* 0x0000001a10107276 */ /* 0x000fe4000780001b */
[----:B------:R-:W-:-:S04]  /*9a30*/  ISETP.GT.U32.AND.EX P1, PT, R161, RZ, PT, P1 ;  /* 0x000000ffa100720c */ /* 0x000fc80003f24110 */
[----:B------:R-:W-:Y:S02]  /*9a40*/  FSEL R28, R17, -INF , !P1 ;  /* 0xff800000111c7808 */ /* 0x000fe40004800000 */
[----:B------:R-:W-:-:S04]  /*9a50*/  ISETP.GT.U32.AND P1, PT, R22, R69, PT ;  /* 0x000000451600720c */ /* 0x000fc80003f24070 */
[----:B------:R-:W-:-:S04]  /*9a60*/  ISETP.GT.U32.AND.EX P1, PT, R161, RZ, PT, P1 ;  /* 0x000000ffa100720c */ /* 0x000fc80003f24110 */
[----:B------:R-:W-:-:S04]  /*9a70*/  FSEL R29, R18, -INF , !P1 ;  /* 0xff800000121d7808 */ /* 0x000fc80004800000 */
[----:B------:R-:W-:-:S04]  /*9a80*/  FMNMX3 R15, R16, R28, R29, !PT ;  /* 0x0000001c100f7276 */ /* 0x000fc8000780001d */
[----:B------:R-:W-:-:S05]  /*9a90*/  FMNMX R15, R11, R15, !PT ;  /* 0x0000000f0b0f7209 */ /* 0x000fca0007800000 */
[----:B------:R-:W0:Y:S02]  /*9aa0*/  SHFL.BFLY PT, R16, R15, 0x10, 0x1f ;  /* 0x0e001f000f107f89 */ /* 0x000e2400000e0000 */
[----:B0-----:R-:W-:-:S05]  /*9ab0*/  FMNMX R16, R15, R16, !PT ;  /* 0x000000100f107209 */ /* 0x001fca0007800000 */
[----:B-----5:R-:W-:Y:S01]  /*9ac0*/  @!P2 STS [R227+UR4+0x10000], R16 ;  /* 0x01000010e300a988 */ /* 0x020fe20008000804 */
[----:B------:R-:W-:Y:S06]  /*9ad0*/  BAR.SYNC.DEFER_BLOCKING 0x0 ;  /* 0x0000000000007b1d */ /* 0x000fec0000010000 */
[----:B------:R-:W0:Y:S04]  /*9ae0*/  @!P3 LDS R162, [R24+0x10000] ;  /* 0x0100000018a2b984 */ /* 0x000e280000000800 */
[----:B0-----:R-:W0:Y:S02]  /*9af0*/  SHFL.BFLY PT, R15, R162, 0x1, 0x1f ;  /* 0x0c201f00a20f7f89 */ /* 0x001e2400000e0000 */
[----:B0-----:R-:W-:-:S05]  /*9b00*/  FMNMX R15, R162, R15, !PT ;  /* 0x0000000fa20f7209 */ /* 0x001fca0007800000 */
[----:B------:R-:W-:Y:S01]  /*9b10*/  @P4 STS [R24+0x10000], R15 ;  /* 0x0100000f18004388 */ /* 0x000fe20000000800 */
[----:B------:R-:W-:Y:S06]  /*9b20*/  BAR.SYNC.DEFER_BLOCKING 0x0 ;  /* 0x0000000000007b1d */ /* 0x000fec0000010000 */
[----:B------:R-:W0:Y:S02]  /*9b30*/  LDS R116, [R226+UR4+0x10000] ;  /* 0x01000004e2747984 */ /* 0x000e240008000800 */
[----:B0-----:R-:W-:-:S05]  /*9b40*/  FMNMX R116, R116, R20, !PT ;  /* 0x0000001474747209 */ /* 0x001fca0007800000 */
[--C-:B------:R-:W-:Y:S01]  /*9b50*/  FADD R18, R4, -R116.reuse ;  /* 0x8000007404127221 */ /* 0x100fe20000000000 */
[--C-:B------:R-:W-:Y:S01]  /*9b60*/  FADD R5, R5, -R116.reuse ;  /* 0x8000007405057221 */ /* 0x100fe20000000000 */
[--C-:B------:R-:W-:Y:S01]  /*9b70*/  FADD R6, R6, -R116.reuse ;  /* 0x8000007406067221 */ /* 0x100fe20000000000 */
[--C-:B------:R-:W-:Y:S01]  /*9b80*/  FADD R7, R7, -R116.reuse ;  /* 0x8000007407077221 */ /* 0x100fe20000000000 */
[----:B------:R-:W-:Y:S01]  /*9b90*/  FMUL R18, R18, 1.4426950216293334961 ;  /* 0x3fb8aa3b12127820 */ /* 0x000fe20000400000 */
[----:B------:R-:W-:Y:S01]  /*9ba0*/  FMUL R5, R5, 1.4426950216293334961 ;  /* 0x3fb8aa3b05057820 */ /* 0x000fe20000400000 */
[----:B------:R-:W-:Y:S01]  /*9bb0*/  FMUL R6, R6, 1.4426950216293334961 ;  /* 0x3fb8aa3b06067820 */ /* 0x000fe20000400000 */
[--C-:B------:R-:W-:Y:S01]  /*9bc0*/  FADD R8, R8, -R116.reuse ;  /* 0x8000007408087221 */ /* 0x100fe20000000000 */
[----:B------:R-:W-:Y:S01]  /*9bd0*/  FMUL R7, R7, 1.4426950216293334961 ;  /* 0x3fb8aa3b07077820 */ /* 0x000fe20000400000 */
[----:B------:R0:W-:Y:S01]  /*9be0*/  MUFU.EX2 R23, R5 ;  /* 0x0000000500177308 */ /* 0x0001e20000000800 */
[--C-:B------:R-:W-:Y:S01]  /*9bf0*/  FADD R9, R9, -R116.reuse ;  /* 0x8000007409097221 */ /* 0x100fe20000000000 */
[--C-:B------:R-:W-:Y:S01]  /*9c00*/  FADD R10, R10, -R116.reuse ;  /* 0x800000740a0a7221 */ /* 0x100fe20000000000 */
[--C-:B------:R-:W-:Y:S01]  /*9c10*/  FADD R25, R25, -R116.reuse ;  /* 0x8000007419197221 */ /* 0x100fe20000000000 */
[--C-:B------:R-:W-:Y:S01]  /*9c20*/  FADD R12, R12, -R116.reuse ;  /* 0x800000740c0c7221 */ /* 0x100fe20000000000 */
[----:B------:R-:W-:Y:S01]  /*9c30*/  FMUL R9, R9, 1.4426950216293334961 ;  /* 0x3fb8aa3b09097820 */ /* 0x000fe20000400000 */
[--C-:B------:R-:W-:Y:S01]  /*9c40*/  FADD R13, R13, -R116.reuse ;  /* 0x800000740d0d7221 */ /* 0x100fe20000000000 */
[----:B------:R-:W-:Y:S01]  /*9c50*/  FMUL R16, R25, 1.4426950216293334961 ;  /* 0x3fb8aa3b19107820 */ /* 0x000fe20000400000 */
[----:B------:R-:W1:Y:S01]  /*9c60*/  MUFU.EX2 R18, R18 ;  /* 0x0000001200127308 */ /* 0x000e620000000800 */
[----:B------:R-:W-:Y:S01]  /*9c70*/  FMUL R12, R12, 1.4426950216293334961 ;  /* 0x3fb8aa3b0c0c7820 */ /* 0x000fe20000400000 */
[--C-:B------:R-:W-:Y:S01]  /*9c80*/  FADD R14, R14, -R116.reuse ;  /* 0x800000740e0e7221 */ /* 0x100fe20000000000 */
[--C-:B------:R-:W-:Y:S01]  /*9c90*/  FADD R28, R28, -R116.reuse ;  /* 0x800000741c1c7221 */ /* 0x100fe20000000000 */
[--C-:B------:R-:W-:Y:S01]  /*9ca0*/  FADD R29, R29, -R116.reuse ;  /* 0x800000741d1d7221 */ /* 0x100fe20000000000 */
[----:B0-----:R-:W-:Y:S01]  /*9cb0*/  FADD R5, R11, -R116 ;  /* 0x800000740b057221 */ /* 0x001fe20000000000 */
[----:B------:R-:W-:-:S02]  /*9cc0*/  FMUL R14, R14, 1.4426950216293334961 ;  /* 0x3fb8aa3b0e0e7820 */ /* 0x000fc40000400000 */
[----:B------:R0:W2:Y:S01]  /*9cd0*/  MUFU.EX2 R19, R6 ;  /* 0x0000000600137308 */ /* 0x0000a20000000800 */
[----:B------:R-:W-:Y:S01]  /*9ce0*/  FMUL R29, R29, 1.4426950216293334961 ;  /* 0x3fb8aa3b1d1d7820 */ /* 0x000fe20000400000 */
[----:B------:R-:W-:-:S06]  /*9cf0*/  FMUL R5, R5, 1.4426950216293334961 ;  /* 0x3fb8aa3b05057820 */ /* 0x000fcc0000400000 */
[----:B------:R3:W4:Y:S01]  /*9d00*/  MUFU.EX2 R22, R7 ;  /* 0x0000000700167308 */ /* 0x0007220000000800 */
[----:B0-----:R-:W-:Y:S01]  /*9d10*/  FMUL R6, R8, 1.4426950216293334961 ;  /* 0x3fb8aa3b08067820 */ /* 0x001fe20000400000 */
[----:B-1----:R-:W-:Y:S01]  /*9d20*/  FADD R4, R18, R23 ;  /* 0x0000001712047221 */ /* 0x002fe20000000000 */
[----:B------:R-:W-:Y:S01]  /*9d30*/  FMUL R8, R13, 1.4426950216293334961 ;  /* 0x3fb8aa3b0d087820 */ /* 0x000fe20000400000 */
[----:B------:R-:W-:-:S04]  /*9d40*/  FMUL R13, R28, 1.4426950216293334961 ;  /* 0x3fb8aa3b1c0d7820 */ /* 0x000fc80000400000 */
[----:B------:R-:W0:Y:S01]  /*9d50*/  MUFU.EX2 R6, R6 ;  /* 0x0000000600067308 */ /* 0x000e220000000800 */
[----:B---3--:R-:W-:Y:S01]  /*9d60*/  FMUL R7, R10, 1.4426950216293334961 ;  /* 0x3fb8aa3b0a077820 */ /* 0x008fe20000400000 */
[----:B--2---:R-:W-:Y:S01]  /*9d70*/  FADD R4, R19, R4 ;  /* 0x0000000413047221 */ /* 0x004fe20000000000 */
[----:B------:R-:W-:-:S04]  /*9d80*/  FADD R10, R27, -R116 ;  /* 0x800000741b0a7221 */ /* 0x000fc80000000000 */
[----:B------:R-:W-:Y:S01]  /*9d90*/  FMUL R10, R10, 1.4426950216293334961 ;  /* 0x3fb8aa3b0a0a7820 */ /* 0x000fe20000400000 */
[----:B------:R1:W2:Y:S01]  /*9da0*/  MUFU.EX2 R17, R9 ;  /* 0x0000000900117308 */ /* 0x0002a20000000800 */
[----:B----4-:R-:W-:-:S07]  /*9db0*/  FADD R4, R22, R4 ;  /* 0x0000000416047221 */ /* 0x010fce0000000000 */
[----:B------:R-:W3:Y:S01]  /*9dc0*/  MUFU.EX2 R7, R7 ;  /* 0x0000000700077308 */ /* 0x000ee20000000800 */
[----:B0-----:R-:W-:Y:S01]  /*9dd0*/  FADD R4, R6, R4 ;  /* 0x0000000406047221 */ /* 0x001fe20000000000 */
[----:B-1----:R-:W-:-:S04]  /*9de0*/  FADD R9, R26, -R116 ;  /* 0x800000741a097221 */ /* 0x002fc80000000000 */
[----:B------:R-:W-:Y:S02]  /*9df0*/  FMUL R9, R9, 1.4426950216293334961 ;  /* 0x3fb8aa3b09097820 */ /* 0x000fe40000400000 */
[----:B------:R-:W0:Y:S01]  /*9e00*/  MUFU.EX2 R16, R16 ;  /* 0x0000001000107308 */ /* 0x000e220000000800 */
[----:B--2---:R-:W-:-:S07]  /*9e10*/  FADD R4, R17, R4 ;  /* 0x0000000411047221 */ /* 0x004fce0000000000 */
[----:B------:R-:W1:Y:S01]  /*9e20*/  MUFU.EX2 R15, R12 ;  /* 0x0000000c000f7308 */ /* 0x000e620000000800 */
[----:B---3--:R-:W-:-:S07]  /*9e30*/  FADD R4, R7, R4 ;  /* 0x0000000407047221 */ /* 0x008fce0000000000 */
[----:B------:R-:W2:Y:S01]  /*9e40*/  MUFU.EX2 R8, R8 ;  /* 0x0000000800087308 */ /* 0x000ea20000000800 */
[----:B0-----:R-:W-:-:S07]  /*9e50*/  FADD R4, R16, R4 ;  /* 0x0000000410047221 */ /* 0x001fce0000000000 */
[----:B------:R-:W0:Y:S01]  /*9e60*/  MUFU.EX2 R14, R14 ;  /* 0x0000000e000e7308 */ /* 0x000e220000000800 */
[----:B-1----:R-:W-:-:S07]  /*9e70*/  FADD R4, R15, R4 ;  /* 0x000000040f047221 */ /* 0x002fce0000000000 */
[----:B------:R-:W1:Y:S01]  /*9e80*/  MUFU.EX2 R9, R9 ;  /* 0x0000000900097308 */ /* 0x000e620000000800 */
[----:B--2---:R-:W-:-:S07]  /*9e90*/  FADD R4, R8, R4 ;  /* 0x0000000408047221 */ /* 0x004fce0000000000 */
[----:B------:R-:W2:Y:S01]  /*9ea0*/  MUFU.EX2 R10, R10 ;  /* 0x0000000a000a7308 */ /* 0x000ea20000000800 */
[----:B0-----:R-:W-:-:S07]  /*9eb0*/  FADD R4, R14, R4 ;  /* 0x000000040e047221 */ /* 0x001fce0000000000 */
[----:B------:R-:W0:Y:S01]  /*9ec0*/  MUFU.EX2 R13, R13 ;  /* 0x0000000d000d7308 */ /* 0x000e220000000800 */
[----:B-1----:R-:W-:-:S07]  /*9ed0*/  FADD R4, R9, R4 ;  /* 0x0000000409047221 */ /* 0x002fce0000000000 */
[----:B------:R-:W1:Y:S01]  /*9ee0*/  MUFU.EX2 R11, R29 ;  /* 0x0000001d000b7308 */ /* 0x000e620000000800 */
[----:B--2---:R-:W-:-:S07]  /*9ef0*/  FADD R4, R10, R4 ;  /* 0x000000040a047221 */ /* 0x004fce0000000000 */
[----:B------:R-:W2:Y:S01]  /*9f00*/  MUFU.EX2 R12, R5 ;  /* 0x00000005000c7308 */ /* 0x000ea20000000800 */
[----:B0-----:R-:W-:-:S04]  /*9f10*/  FADD R4, R13, R4 ;  /* 0x000000040d047221 */ /* 0x001fc80000000000 */
[----:B-1----:R-:W-:-:S04]  /*9f20*/  FADD R4, R11, R4 ;  /* 0x000000040b047221 */ /* 0x002fc80000000000 */
[----:B--2---:R-:W-:-:S05]  /*9f30*/  FADD R4, R12, R4 ;  /* 0x000000040c047221 */ /* 0x004fca0000000000 */
[----:B------:R-:W0:Y:S02]  /*9f40*/  SHFL.BFLY PT, R5, R4, 0x10, 0x1f ;  /* 0x0e001f0004057f89 */ /* 0x000e2400000e0000 */
[----:B0-----:R-:W-:Y:S01]  /*9f50*/  FADD R5, R4, R5 ;  /* 0x0000000504057221 */ /* 0x001fe20000000000 */
[----:B------:R-:W-:Y:S06]  /*9f60*/  BAR.SYNC.DEFER_BLOCKING 0x0 ;  /* 0x0000000000007b1d */ /* 0x000fec0000010000 */
[----:B------:R-:W-:Y:S02]  /*9f70*/  @!P2 STS [R227+UR4+0x10000], R5 ;  /* 0x01000005e300a988 */ /* 0x000fe40008000804 */
[----:B------:R-:W-:Y:S06]  /*9f80*/  BAR.SYNC.DEFER_BLOCKING 0x0 ;  /* 0x0000000000007b1d */ /* 0x000fec0000010000 */
[----:B------:R-:W0:Y:S04]  /*9f90*/  @!P3 LDS R163, [R24+0x10000] ;  /* 0x0100000018a3b984 */ /* 0x000e280000000800 */
[----:B0-----:R-:W0:Y:S02]  /*9fa0*/  SHFL.BFLY PT, R4, R163, 0x1, 0x1f ;  /* 0x0c201f00a3047f89 */ /* 0x001e2400000e0000 */
[----:B0-----:R-:W-:-:S05]  /*9fb0*/  FADD R4, R163, R4 ;  /* 0x00000004a3047221 */ /* 0x001fca0000000000 */
[----:B------:R0:W-:Y:S01]  /*9fc0*/  @P4 STS [R24+0x10000], R4 ;  /* 0x0100000418004388 */ /* 0x0001e20000000800 */
[----:B------:R-:W-:Y:S06]  /*9fd0*/  BAR.SYNC.DEFER_BLOCKING 0x0 ;  /* 0x0000000000007b1d */ /* 0x000fec0000010000 */
[----:B------:R0:W1:Y:S01]  /*9fe0*/  LDS R180, [R226+UR4+0x10000] ;  /* 0x01000004e2b47984 */ /* 0x0000620008000800 */
[----:B------:R-:W2:Y:S02]  /*9ff0*/  SYNCS.PHASECHK.TRANS64.TRYWAIT P1, [UR6], R21 ;  /* 0x00000015ff0075a7 */ /* 0x000ea40008021106 */
[----:B012---:R-:W-:Y:S05]  /*a000*/  @!P1 BRA `(.L_x_15) ;  /* 0x0000004000289947 */ /* 0x007fea0003800000 */
.L_x_24:
[----:B------:R-:W2:Y:S01]  /*a010*/  LDL R4, [R1+0x138] ;  /* 0x0001380001047983 */ /* 0x000ea20000100800 */
[----:B------:R-:W-:-:S06]  /*a020*/  IMAD.WIDE R46, R156, 0x2, R208 ;  /* 0x000000029c2e7825 */ /* 0x000fcc00078e02d0 */
[----:B------:R-:W3:Y:S01]  /*a030*/  LDG.E.U16 R46, desc[UR8][R46.64] ;  /* 0x000000082e2e7981 */ /* 0x000ee2000c1e1500 */
[----:B------:R-:W-:-:S06]  /*a040*/  IMAD.WIDE R48, R156, 0x2, R200 ;  /* 0x000000029c307825 */ /* 0x000fcc00078e02c8 */
[----:B------:R-:W4:Y:S01]  /*a050*/  LDG.E.U16 R48, desc[UR8][R48.64] ;  /* 0x0000000830307981 */ /* 0x000f22000c1e1500 */
[----:B------:R-:W-:Y:S02]  /*a060*/  F2FP.BF16.F32.PACK_AB R10, R13, R10 ;  /* 0x0000000a0d0a723e */ /* 0x000fe400000010ff */
[----:B------:R-:W-:Y:S01]  /*a070*/  F2FP.BF16.F32.PACK_AB R11, R12, R11 ;  /* 0x0000000b0c0b723e */ /* 0x000fe200000010ff */
[----:B------:R-:W-:Y:S01]  /*a080*/  IMAD.WIDE R12, R156, 0x2, R188 ;  /* 0x000000029c0c7825 */ /* 0x000fe200078e02bc */
[----:B------:R-:W-:Y:S02]  /*a090*/  F2FP.BF16.F32.PACK_AB R8, R8, R15 ;  /* 0x0000000f0808723e */ /* 0x000fe400000010ff */
[----:B------:R-:W-:Y:S01]  /*a0a0*/  F2FP.BF16.F32.PACK_AB R9, R9, R14 ;  /* 0x0000000e0909723e */ /* 0x000fe200000010ff */
[----:B------:R-:W-:Y:S01]  /*a0b0*/  IMAD.WIDE R14, R156, 0x2, R192 ;  /* 0x000000029c0e7825 */ /* 0x000fe200078e02c0 */
[----:B------:R-:W-:Y:S01]  /*a0c0*/  F2FP.BF16.F32.PACK_AB R6, R17, R6 ;  /* 0x000000061106723e */ /* 0x000fe200000010ff */
[----:B------:R0:W5:Y:S01]  /*a0d0*/  LDG.E.U16 R36, desc[UR8][R12.64] ;  /* 0x000000080c247981 */ /* 0x000162000c1e1500 */
[----:B------:R-:W-:-:S03]  /*a0e0*/  F2FP.BF16.F32.PACK_AB R7, R16, R7 ;  /* 0x000000071007723e */ /* 0x000fc600000010ff */
[----:B------:R1:W3:Y:S01]  /*a0f0*/  LDG.E.U16 R37, desc[UR8][R14.64] ;  /* 0x000000080e257981 */ /* 0x0002e2000c1e1500 */
[----:B0-----:R-:W-:-:S04]  /*a100*/  IMAD.WIDE R12, R156, 0x2, R178 ;  /* 0x000000029c0c7825 */ /* 0x001fc800078e02b2 */
[----:B-1----:R-:W-:Y:S01]  /*a110*/  IMAD.WIDE R14, R156, 0x2, R184 ;  /* 0x000000029c0e7825 */ /* 0x002fe200078e02b8 */
[----:B------:R0:W3:Y:S04]  /*a120*/  LDG.E.U16 R34, desc[UR8][R12.64] ;  /* 0x000000080c227981 */ /* 0x0000e8000c1e1500 */
[----:B------:R1:W3:Y:S01]  /*a130*/  LDG.E.U16 R35, desc[UR8][R14.64] ;  /* 0x000000080e237981 */ /* 0x0002e2000c1e1500 */
[----:B--2---:R-:W-:Y:S01]  /*a140*/  R2UR UR6, R4 ;  /* 0x00000000040672ca */ /* 0x004fe200000e0000 */
[----:B------:R-:W-:-:S05]  /*a150*/  IMAD.WIDE R4, R156, 0x2, R204 ;  /* 0x000000029c047825 */ /* 0x000fca00078e02cc */
[----:B------:R2:W5:Y:S01]  /*a160*/  LDG.E.U16 R47, desc[UR8][R4.64] ;  /* 0x00000008042f7981 */ /* 0x000562000c1e1500 */
[----:B0-----:R-:W-:-:S04]  /*a170*/  IMAD.WIDE R12, R156, 0x2, R150 ;  /* 0x000000029c0c7825 */ /* 0x001fc800078e0296 */
[----:B-1----:R-:W-:Y:S01]  /*a180*/  IMAD.WIDE R14, R156, 0x2, R154 ;  /* 0x000000029c0e7825 */ /* 0x002fe200078e029a */
[----:B------:R0:W5:Y:S01]  /*a190*/  LDG.E.U16 R29, desc[UR8][R12.64] ;  /* 0x000000080c1d7981 */ /* 0x000162000c1e1500 */
[----:B--2---:R-:W-:-:S03]  /*a1a0*/  F2FP.BF16.F32.PACK_AB R4, R23, R18 ;  /* 0x000000121704723e */ /* 0x004fc600000010ff */
[----:B------:R1:W2:Y:S01]  /*a1b0*/  LDG.E.U16 R30, desc[UR8][R14.64] ;  /* 0x000000080e1e7981 */ /* 0x0002a2000c1e1500 */
[----:B------:R-:W-:-:S04]  /*a1c0*/  F2FP.BF16.F32.PACK_AB R5, R22, R19 ;  /* 0x000000131605723e */ /* 0x000fc800000010ff */
[----:B------:R-:W-:Y:S01]  /*a1d0*/  STTM.16dp32bit_t0_t15.x8 tmem[UR6], R4 ;  /* 0x00000004000079ed */ /* 0x000fe20008980006 */
[----:B------:R3:W-:Y:S01]  /*a1e0*/  STTM.16dp32bit_t16_t31.x8 tmem[UR6+0x8], R4 ;  /* 0x00000804000079ed */ /* 0x0007e200089a0006 */
[----:B0-----:R-:W-:-:S04]  /*a1f0*/  IMAD.WIDE R12, R156, 0x2, R130 ;  /* 0x000000029c0c7825 */ /* 0x001fc800078e0282 */
[C---:B-1----:R-:W-:Y:S01]  /*a200*/  IMAD.WIDE R14, R156.reuse, 0x2, R134 ;  /* 0x000000029c0e7825 */ /* 0x042fe200078e0286 */
[----:B------:R-:W2:Y:S03]  /*a210*/  LDG.E.U16 R24, desc[UR8][R12.64] ;  /* 0x000000080c187981 */ /* 0x000ea6000c1e1500 */
[C---:B------:R-:W-:Y:S01]  /*a220*/  IMAD.WIDE R16, R156.reuse, 0x2, R196 ;  /* 0x000000029c107825 */ /* 0x040fe200078e02c4 */
[----:B------:R-:W2:Y:S03]  /*a230*/  LDG.E.U16 R25, desc[UR8][R14.64] ;  /* 0x000000080e197981 */ /* 0x000ea6000c1e1500 */
[C---:B---3--:R-:W-:Y:S01]  /*a240*/  IMAD.WIDE R10, R156.reuse, 0x2, R174 ;  /* 0x000000029c0a7825 */ /* 0x048fe200078e02ae */
[----:B------:R-:W3:Y:S03]  /*a250*/  LDG.E.U16 R4, desc[UR8][R16.64] ;  /* 0x0000000810047981 */ /* 0x000ee6000c1e1500 */
[C---:B------:R-:W-:Y:S01]  /*a260*/  IMAD.WIDE R8, R156.reuse, 0x2, R170 ;  /* 0x000000029c087825 */ /* 0x040fe200078e02aa */
[----:B------:R0:W2:Y:S03]  /*a270*/  LDG.E.U16 R33, desc[UR8][R10.64] ;  /* 0x000000080a217981 */ /* 0x0000a6000c1e1500 */
[C---:B------:R-:W-:Y:S01]  /*a280*/  IMAD.WIDE R6, R156.reuse, 0x2, R166 ;  /* 0x000000029c067825 */ /* 0x040fe200078e02a6 */
[----:B------:R1:W2:Y:S04]  /*a290*/  LDG.E.U16 R32, desc[UR8][R8.64] ;  /* 0x0000000808207981 */ /* 0x0002a8000c1e1500 */
[----:B------:R4:W2:Y:S01]  /*a2a0*/  LDG.E.U16 R31, desc[UR8][R6.64] ;  /* 0x00000008061f7981 */ /* 0x0008a2000c1e1500 */
[----:B0-----:R-:W-:-:S04]  /*a2b0*/  IMAD.WIDE R10, R156, 0x2, R146 ;  /* 0x000000029c0a7825 */ /* 0x001fc800078e0292 */
[C---:B-1----:R-:W-:Y:S01]  /*a2c0*/  IMAD.WIDE R8, R156.reuse, 0x2, R142 ;  /* 0x000000029c087825 */ /* 0x042fe200078e028e */
[----:B------:R0:W2:Y:S03]  /*a2d0*/  LDG.E.U16 R28, desc[UR8][R10.64] ;  /* 0x000000080a1c7981 */ /* 0x0000a6000c1e1500 */
[C---:B----4-:R-:W-:Y:S01]  /*a2e0*/  IMAD.WIDE R6, R156.reuse, 0x2, R138 ;  /* 0x000000029c067825 */ /* 0x050fe200078e028a */
[----:B------:R1:W4:Y:S04]  /*a2f0*/  LDG.E.U16 R27, desc[UR8][R8.64] ;  /* 0x00000008081b7981 */ /* 0x000328000c1e1500 */
[----:B------:R1:W2:Y:S01]  /*a300*/  LDG.E.U16 R26, desc[UR8][R6.64] ;  /* 0x00000008061a7981 */ /* 0x0002a2000c1e1500 */
[----:B0-----:R-:W-:-:S04]  /*a310*/  IMAD.WIDE R10, R156, 0x2, R126 ;  /* 0x000000029c0a7825 */ /* 0x001fc800078e027e */
[C---:B-1----:R-:W-:Y:S01]  /*a320*/  IMAD.WIDE R8, R156.reuse, 0x2, R122 ;  /* 0x000000029c087825 */ /* 0x042fe200078e027a */
[----:B------:R0:W2:Y:S03]  /*a330*/  LDG.E.U16 R23, desc[UR8][R10.64] ;  /* 0x000000080a177981 */ /* 0x0000a6000c1e1500 */
[C---:B------:R-:W-:Y:S01]  /*a340*/  IMAD.WIDE R6, R156.reuse, 0x2, R118 ;  /* 0x000000029c067825 */ /* 0x040fe200078e0276 */
[----:B------:R1:W2:Y:S03]  /*a350*/  LDG.E.U16 R22, desc[UR8][R8.64] ;  /* 0x0000000808167981 */ /* 0x0002a6000c1e1500 */
[C---:B------:R-:W-:Y:S01]  /*a360*/  IMAD.WIDE R12, R156.reuse, 0x2, R108 ;  /* 0x000000029c0c7825 */ /* 0x040fe200078e026c */
[----:B------:R1:W2:Y:S03]  /*a370*/  LDG.E.U16 R21, desc[UR8][R6.64] ;  /* 0x0000000806157981 */ /* 0x0002a6000c1e1500 */
[C---:B------:R-:W-:Y:S01]  /*a380*/  IMAD.WIDE R14, R156.reuse, 0x2, R112 ;  /* 0x000000029c0e7825 */ /* 0x040fe200078e0270 */
[----:B------:R1:W2:Y:S03]  /*a390*/  LDG.E.U16 R18, desc[UR8][R12.64] ;  /* 0x000000080c127981 */ /* 0x0002a6000c1e1500 */
[C---:B0-----:R-:W-:Y:S01]  /*a3a0*/  IMAD.WIDE R10, R156.reuse, 0x2, R104 ;  /* 0x000000029c0a7825 */ /* 0x041fe200078e0268 */
[----:B------:R-:W2:Y:S03]  /*a3b0*/  LDG.E.U16 R19, desc[UR8][R14.64] ;  /* 0x000000080e137981 */ /* 0x000ea6000c1e1500 */
[C---:B-1----:R-:W-:Y:S01]  /*a3c0*/  IMAD.WIDE R8, R156.reuse, 0x2, R100 ;  /* 0x000000029c087825 */ /* 0x042fe200078e0264 */
[----:B------:R0:W2:Y:S03]  /*a3d0*/  LDG.E.U16 R17, desc[UR8][R10.64] ;  /* 0x000000080a117981 */ /* 0x0000a6000c1e1500 */
[C---:B------:R-:W-:Y:S01]  /*a3e0*/  IMAD.WIDE R6, R156.reuse, 0x2, R96 ;  /* 0x000000029c067825 */ /* 0x040fe200078e0260 */
[----:B------:R1:W2:Y:S03]  /*a3f0*/  LDG.E.U16 R16, desc[UR8][R8.64] ;  /* 0x0000000808107981 */ /* 0x0002a6000c1e1500 */
[C---:B------:R-:W-:Y:S01]  /*a400*/  IMAD.WIDE R12, R156.reuse, 0x2, R88 ;  /* 0x000000029c0c7825 */ /* 0x040fe200078e0258 */
[----:B------:R1:W2:Y:S03]  /*a410*/  LDG.E.U16 R15, desc[UR8][R6.64] ;  /* 0x00000008060f7981 */ /* 0x0002a6000c1e1500 */
[----:B------:R-:W-:-:S02]  /*a420*/  IMAD.WIDE R38, R156, 0x2, R92 ;  /* 0x000000029c267825 */ /* 0x000fc400078e025c */
[----:B------:R-:W2:Y:S02]  /*a430*/  LDG.E.U16 R13, desc[UR8][R12.64] ;  /* 0x000000080c0d7981 */ /* 0x000ea4000c1e1500 */
[C---:B0-----:R-:W-:Y:S02]  /*a440*/  IMAD.WIDE R10, R156.reuse, 0x2, R84 ;  /* 0x000000029c0a7825 */ /* 0x041fe400078e0254 */
[----:B------:R0:W2:Y:S02]  /*a450*/  LDG.E.U16 R14, desc[UR8][R38.64] ;  /* 0x00000008260e7981 */ /* 0x0000a4000c1e1500 */
[----:B-1----:R-:W-:-:S04]  /*a460*/  IMAD.WIDE R8, R156, 0x2, R80 ;  /* 0x000000029c087825 */ /* 0x002fc800078e0250 */
[C---:B------:R-:W-:Y:S01]  /*a470*/  IMAD.WIDE R6, R156.reuse, 0x2, R76 ;  /* 0x000000029c067825 */ /* 0x040fe200078e024c */
[----:B------:R-:W2:Y:S03]  /*a480*/  LDG.E.U16 R12, desc[UR8][R10.64] ;  /* 0x000000080a0c7981 */ /* 0x000ea6000c1e1500 */
[----:B0-----:R-:W-:-:S04]  /*a490*/  IMAD.WIDE R38, R156, 0x2, R194 ;  /* 0x000000029c267825 */ /* 0x001fc800078e02c2 */
[C---:B------:R-:W-:Y:S01]  /*a4a0*/  IMAD.WIDE R42, R156.reuse, 0x2, R206 ;  /* 0x000000029c2a7825 */ /* 0x040fe200078e02ce */
[----:B------:R0:W2:Y:S04]  /*a4b0*/  LDG.E.U16 R5, desc[UR8][R38.64] ;  /* 0x0000000826057981 */ /* 0x0000a8000c1e1500 */
[----:B------:R1:W2:Y:S01]  /*a4c0*/  LDG.E.U16 R11, desc[UR8][R8.64] ;  /* 0x00000008080b7981 */ /* 0x0002a2000c1e1500 */
[----:B------:R-:W-:-:S03]  /*a4d0*/  IMAD.WIDE R40, R156, 0x2, R198 ;  /* 0x000000029c287825 */ /* 0x000fc600078e02c6 */
[----:B------:R1:W2:Y:S01]  /*a4e0*/  LDG.E.U16 R10, desc[UR8][R6.64] ;  /* 0x00000008060a7981 */ /* 0x0002a2000c1e1500 */
[----:B0-----:R-:W-:-:S04]  /*a4f0*/  IMAD.WIDE R38, R156, 0x2, R190 ;  /* 0x000000029c267825 */ /* 0x001fc800078e02be */
[C---:B-1----:R-:W-:Y:S01]  /*a500*/  IMAD.WIDE R8, R156.reuse, 0x2, R72 ;  /* 0x000000029c087825 */ /* 0x042fe200078e0248 */
[----:B------:R0:W2:Y:S03]  /*a510*/  LDG.E.U16 R44, desc[UR8][R38.64] ;  /* 0x00000008262c7981 */ /* 0x0000a6000c1e1500 */
[C---:B------:R-:W-:Y:S02]  /*a520*/  IMAD.WIDE R6, R156.reuse, 0x2, R202 ;  /* 0x000000029c067825 */ /* 0x040fe400078e02ca */
[----:B------:R-:W2:Y:S04]  /*a530*/  LDG.E.U16 R9, desc[UR8][R8.64] ;  /* 0x0000000808097981 */ /* 0x000ea8000c1e1500 */
[----:B------:R-:W2:Y:S01]  /*a540*/  LDG.E.U16 R7, desc[UR8][R6.64] ;  /* 0x0000000806077981 */ /* 0x000ea2000c1e1500 */
[----:B0-----:R-:W-:-:S03]  /*a550*/  IMAD.WIDE R38, R156, 0x2, R176 ;  /* 0x000000029c267825 */ /* 0x001fc600078e02b0 */
[----:B------:R0:W2:Y:S04]  /*a560*/  LDG.E.U16 R8, desc[UR8][R42.64] ;  /* 0x000000082a087981 */ /* 0x0000a8000c1e1500 */
[----:B------:R1:W2:Y:S01]  /*a570*/  LDG.E.U16 R6, desc[UR8][R40.64] ;  /* 0x0000000828067981 */ /* 0x0002a2000c1e1500 */
[----:B0-----:R-:W-:-:S04]  /*a580*/  IMAD.WIDE R42, R156, 0x2, R182 ;  /* 0x000000029c2a7825 */ /* 0x001fc800078e02b6 */
[C---:B-1----:R-:W-:Y:S02]  /*a590*/  IMAD.WIDE R40, R156.reuse, 0x2, R186 ;  /* 0x000000029c287825 */ /* 0x042fe400078e02ba */
[----:B------:R-:W2:Y:S04]  /*a5a0*/  LDG.E.U16 R42, desc[UR8][R42.64] ;  /* 0x000000082a2a7981 */ /* 0x000ea8000c1e1500 */
[----:B------:R0:W2:Y:S04]  /*a5b0*/  LDG.E.U16 R45, desc[UR8][R40.64] ;  /* 0x00000008282d7981 */ /* 0x0000a8000c1e1500 */
[----:B------:R1:W2:Y:S01]  /*a5c0*/  LDG.E.U16 R43, desc[UR8][R38.64] ;  /* 0x00000008262b7981 */ /* 0x0002a2000c1e1500 */
[----:B0-----:R-:W-:-:S03]  /*a5d0*/  IMAD.WIDE R40, R156, 0x2, R172 ;  /* 0x000000029c287825 */ /* 0x001fc600078e02ac */
[----:B------:R0:W-:Y:S01]  /*a5e0*/  STS.U16 [R0+UR4+0x18000], R46 ;  /* 0x0180002e00007988 */ /* 0x0001e20008000404 */
[----:B-1----:R-:W-:-:S03]  /*a5f0*/  IMAD.WIDE R38, R156, 0x2, R168 ;  /* 0x000000029c267825 */ /* 0x002fc600078e02a8 */
[----:B0-----:R0:W2:Y:S02]  /*a600*/  LDG.E.U16 R46, desc[UR8][R40.64] ;  /* 0x00000008282e7981 */ /* 0x0010a4000c1e1500 */
[----:B0-----:R-:W-:-:S06]  /*a610*/  IMAD.WIDE R40, R156, 0x2, R164 ;  /* 0x000000029c287825 */ /* 0x001fcc00078e02a4 */
[----:B------:R-:W2:Y:S04]  /*a620*/  LDG.E.U16 R40, desc[UR8][R40.64] ;  /* 0x0000000828287981 */ /* 0x000ea8000c1e1500 */
[----:B------:R-:W-:Y:S04]  /*a630*/  STS.U16 [R0+UR4+0x18800], R48 ;  /* 0x0188003000007988 */ /* 0x000fe80008000404 */
[----:B-----5:R0:W-:Y:S04]  /*a640*/  STS.U16 [R0+UR4+0x18400], R47 ;  /* 0x0184002f00007988 */ /* 0x0201e80008000404 */
[----:B0-----:R0:W5:Y:S02]  /*a650*/  LDG.E.U16 R47, desc[UR8][R38.64] ;  /* 0x00000008262f7981 */ /* 0x001164000c1e1500 */
[----:B0-----:R-:W-:-:S05]  /*a660*/  IMAD.WIDE R38, R156, 0x2, R152 ;  /* 0x000000029c267825 */ /* 0x001fca00078e0298 */
[----:B------:R0:W2:Y:S02]  /*a670*/  LDG.E.U16 R41, desc[UR8][R38.64] ;  /* 0x0000000826297981 */ /* 0x0000a4000c1e1500 */
[----:B0-----:R-:W-:-:S05]  /*a680*/  IMAD.WIDE R38, R156, 0x2, R148 ;  /* 0x000000029c267825 */ /* 0x001fca00078e0294 */
[----:B------:R0:W2:Y:S02]  /*a690*/  LDG.E.U16 R48, desc[UR8][R38.64] ;  /* 0x0000000826307981 */ /* 0x0000a4000c1e1500 */
[----:B0-----:R-:W-:-:S05]  /*a6a0*/  IMAD.WIDE R38, R156, 0x2, R144 ;  /* 0x000000029c267825 */ /* 0x001fca00078e0290 */
[----:B------:R0:W4:Y:S02]  /*a6b0*/  LDG.E.U16 R49, desc[UR8][R38.64] ;  /* 0x0000000826317981 */ /* 0x000124000c1e1500 */
[----:B0-----:R-:W-:-:S05]  /*a6c0*/  IMAD.WIDE R38, R156, 0x2, R140 ;  /* 0x000000029c267825 */ /* 0x001fca00078e028c */
[----:B------:R0:W4:Y:S02]  /*a6d0*/  LDG.E.U16 R50, desc[UR8][R38.64] ;  /* 0x0000000826327981 */ /* 0x000124000c1e1500 */
[----:B0-----:R-:W-:-:S05]  /*a6e0*/  IMAD.WIDE R38, R156, 0x2, R136 ;  /* 0x000000029c267825 */ /* 0x001fca00078e0288 */
[----:B------:R0:W5:Y:S02]  /*a6f0*/  LDG.E.U16 R51, desc[UR8][R38.64] ;  /* 0x0000000826337981 */ /* 0x000164000c1e1500 */
        /* <DEDUP_REMOVED lines=30> */
[----:B0-----:R-:W-:-:S06]  /*a8e0*/  IMAD.WIDE R38, R156, 0x2, R70 ;  /* 0x000000029c267825 */ /* 0x001fcc00078e0246 */
[----:B------:R-:W5:Y:S01]  /*a8f0*/  LDG.E.U16 R38, desc[UR8][R38.64] ;  /* 0x0000000826267981 */ /* 0x000f62000c1e1500 */
[----:B------:R-:W-:-:S03]  /*a900*/  LOP3.LUT R67, R0, 0x40, RZ, 0x3c, !PT ;  /* 0x0000004000437812 */ /* 0x000fc600078e3cff */
[----:B---3--:R0:W-:Y:S04]  /*a910*/  STS.U16 [R0+UR4+0x18c00], R4 ;  /* 0x018c000400007988 */ /* 0x0081e80008000404 */
[----:B------:R-:W-:Y:S04]  /*a920*/  STS.U16 [R0+UR4+0x19000], R37 ;  /* 0x0190002500007988 */ /* 0x000fe80008000404 */
[----:B------:R-:W-:Y:S04]  /*a930*/  STS.U16 [R0+UR4+0x19400], R36 ;  /* 0x0194002400007988 */ /* 0x000fe80008000404 */
[----:B------:R-:W-:Y:S04]  /*a940*/  STS.U16 [R0+UR4+0x19800], R35 ;  /* 0x0198002300007988 */ /* 0x000fe80008000404 */
[----:B------:R-:W-:Y:S04]  /*a950*/  STS.U16 [R0+UR4+0x19c00], R34 ;  /* 0x019c002200007988 */ /* 0x000fe80008000404 */
[----:B--2---:R-:W-:Y:S04]  /*a960*/  STS.U16 [R0+UR4+0x1a000], R33 ;  /* 0x01a0002100007988 */ /* 0x004fe80008000404 */
[----:B------:R-:W-:Y:S04]  /*a970*/  STS.U16 [R0+UR4+0x1a400], R32 ;  /* 0x01a4002000007988 */ /* 0x000fe80008000404 */
[----:B------:R-:W-:Y:S04]  /*a980*/  STS.U16 [R0+UR4+0x1a800], R31 ;  /* 0x01a8001f00007988 */ /* 0x000fe80008000404 */
[----:B------:R-:W-:Y:S04]  /*a990*/  STS.U16 [R0+UR4+0x1ac00], R30 ;  /* 0x01ac001e00007988 */ /* 0x000fe80008000404 */
[----:B------:R-:W-:Y:S04]  /*a9a0*/  STS.U16 [R0+UR4+0x1b000], R29 ;  /* 0x01b0001d00007988 */ /* 0x000fe80008000404 */
[----:B------:R-:W-:Y:S04]  /*a9b0*/  STS.U16 [R0+UR4+0x1b400], R28 ;  /* 0x01b4001c00007988 */ /* 0x000fe80008000404 */
        /* <DEDUP_REMOVED lines=27> */
[----:B-----5:R-:W-:Y:S04]  /*ab70*/  STS.U16 [R67+UR4+0x1a600], R47 ;  /* 0x01a6002f43007988 */ /* 0x020fe80008000404 */
        /* <DEDUP_REMOVED lines=11> */
[----:B0-----:R-:W-:-:S03]  /*ac30*/  FADD R4, -R116, R20 ;  /* 0x0000001474047221 */ /* 0x001fc60000000100 */
[----:B------:R-:W-:Y:S04]  /*ac40*/  STS.U16 [R67+UR4+0x1d600], R57 ;  /* 0x01d6003943007988 */ /* 0x000fe80008000404 */
[----:B------:R-:W-:Y:S04]  /*ac50*/  STS.U16 [R67+UR4+0x1da00], R58 ;  /* 0x01da003a43007988 */ /* 0x000fe80008000404 */
[----:B------:R-:W-:Y:S04]  /*ac60*/  STS.U16 [R67+UR4+0x1de00], R59 ;  /* 0x01de003b43007988 */ /* 0x000fe80008000404 */
[----:B------:R-:W-:Y:S01]  /*ac70*/  STS.U16 [R67+UR4+0x1e200], R60 ;  /* 0x01e2003c43007988 */ /* 0x000fe20008000404 */
[----:B------:R-:W-:-:S03]  /*ac80*/  FMUL R4, R4, 1.4426950216293334961 ;  /* 0x3fb8aa3b04047820 */ /* 0x000fc60000400000 */
[----:B------:R-:W-:Y:S04]  /*ac90*/  STS.U16 [R67+UR4+0x1e600], R61 ;  /* 0x01e6003d43007988 */ /* 0x000fe80008000404 */
[----:B------:R-:W-:Y:S01]  /*aca0*/  STS.U16 [R67+UR4+0x1ea00], R62 ;  /* 0x01ea003e43007988 */ /* 0x000fe20008000404 */
[----:B------:R0:W1:Y:S03]  /*acb0*/  MUFU.EX2 R181, R4 ;  /* 0x0000000400b57308 */ /* 0x0000660000000800 */
[----:B------:R-:W-:Y:S04]  /*acc0*/  STS.U16 [R67+UR4+0x1ee00], R63 ;  /* 0x01ee003f43007988 */ /* 0x000fe80008000404 */
[----:B------:R-:W-:Y:S04]  /*acd0*/  STS.U16 [R67+UR4+0x1f200], R64 ;  /* 0x01f2004043007988 */ /* 0x000fe80008000404 */
[----:B------:R-:W-:Y:S04]  /*ace0*/  STS.U16 [R67+UR4+0x1f600], R65 ;  /* 0x01f6004143007988 */ /* 0x000fe80008000404 */
[----:B------:R-:W-:Y:S04]  /*acf0*/  STS.U16 [R67+UR4+0x1fa00], R66 ;  /* 0x01fa004243007988 */ /* 0x000fe80008000404 */
[----:B------:R0:W-:Y:S01]  /*ad00*/  STS.U16 [R67+UR4+0x1fe00], R38 ;  /* 0x01fe002643007988 */ /* 0x0001e20008000404 */
[----:B------:R-:W2:Y:S02]  /*ad10*/  FENCE.VIEW.ASYNC.T ;  /* 0x00000000000073c6 */ /* 0x000ea40000000200 */
[----:B--2---:R-:W-:Y:S06]  /*ad20*/  BAR.SYNC.DEFER_BLOCKING 0x0 ;  /* 0x0000000000007b1d */ /* 0x004fec0000010000 */
[----:B0-----:R-:W-:Y:S01]  /*ad30*/  LDTM.16dp32bit_t0_t15.x64 R4, tmem[UR7] ;  /* 0x00000007000479ee */ /* 0x001fe20008b00000 */
[----:B------:R-:W1:Y:S01]  /*ad40*/  LDTM.16dp32bit_t16_t31.x64 R4, tmem[UR7+0x40] ;  /* 0x00004007000479ee */ /* 0x000e620008b20000 */
[----:B------:R-:W-:Y:S01]  /*ad50*/  NOP ;  /* 0x0000000000007918 */ /* 0x000fe20000000000 */
[C---:B-1----:R-:W-:Y:S01]  /*ad60*/  FMUL R4, R181.reuse, R4 ;  /* 0x00000004b5047220 */ /* 0x042fe20000400000 */
        /* <DEDUP_REMOVED lines=63> */
[----:B------:R-:W-:Y:S01]  /*b160*/  STTM.16dp32bit_t0_t15.x64 tmem[UR7], R4 ;  /* 0x00000004000079ed */ /* 0x000fe20008b00007 */
[----:B------:R0:W-:Y:S01]  /*b170*/  STTM.16dp32bit_t16_t31.x64 tmem[UR7+0x40], R4 ;  /* 0x00004004000079ed */ /* 0x0001e20008b20007 */
[----:B------:R-:W1:Y:S02]  /*b180*/  FENCE.VIEW.ASYNC.T ;  /* 0x00000000000073c6 */ /* 0x000e640000000200 */
[----:B-1----:R-:W-:Y:S06]  /*b190*/  BAR.SYNC.DEFER_BLOCKING 0x0 ;  /* 0x0000000000007b1d */ /* 0x002fec0000010000 */
[----:B------:R1:W-:Y:S06]  /*b1a0*/  MEMBAR.ALL.CTA ;  /* 0x0000000000007992 */ /* 0x0003ec0000008000 */
[----:B-1----:R-:W1:Y:S01]  /*b1b0*/  FENCE.VIEW.ASYNC.S ;  /* 0x00000000000073c6 */ /* 0x002e620000000000 */
[----:B0-----:R-:W-:-:S05]  /*b1c0*/  LEA R4, R157, UR4, 0x3 ;  /* 0x000000049d047c11 */ /* 0x001fca000f8e18ff */
[----:B------:R-:W-:Y:S02]  /*b1d0*/  VIADD R4, R4, 0x20000 ;  /* 0x0002000004047836 */ /* 0x000fe40000000000 */
[----:B------:R-:W-:-:S03]  /*b1e0*/  IMAD.MOV.U32 R6, RZ, RZ, R158 ;  /* 0x000000ffff067224 */ /* 0x000fc600078e009e */
[----:B------:R-:W-:Y:S01]  /*b1f0*/  R2UR UR6, R4 ;  /* 0x00000000040672ca */ /* 0x000fe200000e0000 */
[----:B-1----:R-:W-:Y:S06]  /*b200*/  BAR.SYNC.DEFER_BLOCKING 0x0 ;  /* 0x0000000000007b1d */ /* 0x002fec0000010000 */
[----:B------:R-:W-:Y:S08]  /*b210*/  @P5 BRA `(.L_x_16) ;  /* 0x0000000000945947 */ /* 0x000ff00003800000 */
[----:B------:R-:W2:Y:S04]  /*b220*/  LDL.64 R64, [R1+0x128] ;  /* 0x0001280001407983 */ /* 0x000ea80000100a00 */
[----:B------:R-:W3:Y:S01]  /*b230*/  LDL.64 R66, [R1+0x120] ;  /* 0x0001200001427983 */ /* 0x000ee20000100a00 */
[----:B------:R-:W-:Y:S02]  /*b240*/  R2UR UR70, R252 ;  /* 0x00000000fc4672ca */ /* 0x000fe400000e0000 */
[----:B------:R-:W-:Y:S02]  /*b250*/  ELECT P1, URZ, PT ;  /* 0x0000000000ff782f */ /* 0x000fe40003820000 */
[----:B------:R-:W-:Y:S01]  /*b260*/  MOV.SPILL R7, UR11 ;  /* 0x0000000b00077c02 */ /* 0x000fe20009000f00 */
[----:B------:R-:W-:Y:S01]  /*b270*/  UMOV UR72, 0x0 ;  /* 0x0000000000487882 */ /* 0x000fe20000000000 */
[----:B------:R-:W-:Y:S01]  /*b280*/  MOV.SPILL R8, UR10 ;  /* 0x0000000a00087c02 */ /* 0x000fe20009000f00 */
[----:B------:R-:W-:Y:S01]  /*b290*/  UMOV UR73, 0x4400490 ;  /* 0x0440049000497882 */ /* 0x000fe20000000000 */
[----:B------:R-:W-:-:S02]  /*b2a0*/  MOV.SPILL R9, UR9 ;  /* 0x0000000900097c02 */ /* 0x000fc40009000f00 */
[----:B------:R-:W-:-:S03]  /*b2b0*/  MOV.SPILL R10, UR8 ;  /* 0x00000008000a7c02 */ /* 0x000fc60009000f00 */
[----:B------:R-:W-:Y:S02]  /*b2c0*/  IMAD.U32 R4, RZ, RZ, UR70 ;  /* 0x00000046ff047e24 */ /* 0x000fe4000f8e00ff */
[----:B------:R-:W-:-:S03]  /*b2d0*/  @P1 IMAD.MOV.U32 R5, RZ, RZ, 0x40004040 ;  /* 0x40004040ff051424 */ /* 0x000fc600078e00ff */
[----:B------:R-:W-:Y:S01]  /*b2e0*/  @P1 R2UR UR70, R4 ;  /* 0x00000000044612ca */ /* 0x000fe200000e0000 */
[----:B------:R-:W-:Y:S01]  /*b2f0*/  IMAD.U32 R4, RZ, RZ, UR6 ;  /* 0x00000006ff047e24 */ /* 0x000fe2000f8e00ff */
[----:B------:R-:W-:Y:S01]  /*b300*/  @P1 R2UR UR71, R5 ;  /* 0x00000000054712ca */ /* 0x000fe200000e0000 */
[----:B------:R-:W-:-:S05]  /*b310*/  IMAD.MOV.U32 R5, RZ, RZ, RZ ;  /* 0x000000ffff057224 */ /* 0x000fca00078e00ff */
[----:B------:R-:W-:-:S07]  /*b320*/  @P1 MOV R4, R4 ;  /* 0x0000000400041202 */ /* 0x000fce0000000f00 */
[----:B------:R0:W-:Y:S02]  /*b330*/  UTCHMMA tmem[UR75], gdesc[UR70], tmem[UR5], tmem[UR72], idesc[UR73], UPT ;  /* 0x00ff48464b0079ea */ /* 0x0001e4000b800005 */
[----:B0-----:R-:W-:Y:S02]  /*b340*/  UIADD3 UR72, UPT, UPT, UR5, 0x108, URZ ;  /* 0x0000010805487890 */ /* 0x001fe4000fffe0ff */
[----:B------:R-:W-:Y:S01]  /*b350*/  UIADD3 UR73, UPT, UPT, UR5, 0x110, URZ ;  /* 0x0000011005497890 */ /* 0x000fe2000fffe0ff */
[----:B------:R-:W-:Y:S01]  /*b360*/  UMOV UR70, 0x0 ;  /* 0x0000000000467882 */ /* 0x000fe20000000000 */
[----:B------:R-:W-:-:S05]  /*b370*/  UMOV UR71, 0x4400490 ;  /* 0x0440049000477882 */ /* 0x000fca0000000000 */
[----:B------:R0:W-:Y:S02]  /*b380*/  UTCHMMA tmem[UR72], gdesc[UR12], tmem[UR5], tmem[UR70], idesc[UR71], UPT ;  /* 0x00ff460c480079ea */ /* 0x0001e4000b800005 */
[----:B0-----:R-:W-:Y:S01]  /*b390*/  UIADD3 UR72, UPT, UPT, UR5, 0x118, URZ ;  /* 0x0000011805487890 */ /* 0x001fe2000fffe0ff */
[----:B--2---:R-:W-:Y:S02]  /*b3a0*/  R2UR UR10, R64 ;  /* 0x00000000400a72ca */ /* 0x004fe400000e0000 */
[----:B------:R-:W-:Y:S02]  /*b3b0*/  R2UR UR11, R65 ;  /* 0x00000000410b72ca */ /* 0x000fe400000e0000 */
[----:B---3--:R-:W-:Y:S02]  /*b3c0*/  R2UR UR8, R66 ;  /* 0x00000000420872ca */ /* 0x008fe400000e0000 */
[----:B------:R-:W-:-:S09]  /*b3d0*/  R2UR UR9, R67 ;  /* 0x00000000430972ca */ /* 0x000fd200000e0000 */
[----:B------:R0:W-:Y:S04]  /*b3e0*/  UTCHMMA tmem[UR73], gdesc[UR10], tmem[UR5], tmem[UR70], idesc[UR71], UPT ;  /* 0x00ff460a490079ea */ /* 0x0001e8000b800005 */
[----:B------:R1:W-:Y:S01]  /*b3f0*/  UTCHMMA tmem[UR72], gdesc[UR8], tmem[UR5], tmem[UR70], idesc[UR71], UPT ;  /* 0x00ff4608480079ea */ /* 0x0003e2000b800005 */
[----:B0-----:R-:W-:Y:S02]  /*b400*/  @P1 R2UR UR73, R4 ;  /* 0x00000000044912ca */ /* 0x001fe400000e0000 */
[----:B------:R-:W-:Y:S02]  /*b410*/  R2UR.FILL UR11, R7 ;  /* 0x00000000070b72ca */ /* 0x000fe400004e0000 */
[----:B------:R-:W-:Y:S02]  /*b420*/  R2UR.FILL UR10, R8 ;  /* 0x00000000080a72ca */ /* 0x000fe400004e0000 */
[----:B-1----:R-:W-:-:S02]  /*b430*/  R2UR.FILL UR9, R9 ;  /* 0x00000000090972ca */ /* 0x002fc400004e0000 */
[----:B------:R-:W-:-:S05]  /*b440*/  R2UR.FILL UR8, R10 ;  /* 0x000000000a0872ca */ /* 0x000fca00004e0000 */
[----:B------:R0:W-:Y:S01]  /*b450*/  UTCBAR [UR73], URZ ;  /* 0x000000ff490073e9 */ /* 0x0001e200080000ff */
[----:B------:R-:W-:-:S09]  /*b460*/  NOP ;  /* 0x0000000000007918 */ /* 0x000fd20000000000 */
.L_x_16:
[----:B------:R-:W1:Y:S01]  /*b470*/  LDC R4, c[0x0][0x3d4] ;  /* 0x0000f500ff047b82 */ /* 0x000e620000000800 */
[----:B------:R-:W2:Y:S01]  /*b480*/  S2R R5, SR_CTAID.X ;  /* 0x0000000000057919 */ /* 0x000ea20000002500 */
[----:B------:R-:W-:Y:S02]  /*b490*/  VIADD R157, R157, 0x1 ;  /* 0x000000019d9d7836 */ /* 0x000fe40000000000 */
[----:B------:R-:W-:Y:S01]  /*b4a0*/  FFMA R117, R181, R117, R180 ;  /* 0x00000075b5757223 */ /* 0x000fe200000000b4 */
[----:B------:R-:W-:Y:S02]  /*b4b0*/  IMAD.MOV.U32 R21, RZ, RZ, R6 ;  /* 0x000000ffff157224 */ /* 0x000fe400078e0006 */
[----:B------:R-:W-:Y:S01]  /*b4c0*/  IMAD.MOV.U32 R20, RZ, RZ, R116 ;  /* 0x000000ffff147224 */ /* 0x000fe200078e0074 */
[----:B------:R-:W-:-:S04]  /*b4d0*/  ISETP.GT.AND P1, PT, R157, 0x1, PT ;  /* 0x000000019d00780c */ /* 0x000fc80003f24270 */
[----:B------:R-:W-:Y:S02]  /*b4e0*/  SEL R157, R157, RZ, !P1 ;  /* 0x000000ff9d9d7207 */ /* 0x000fe40004800000 */
[----:B------:R-:W-:-:S04]  /*b4f0*/  SEL R158, RZ, 0x1, !P1 ;  /* 0x00000001ff9e7807 */ /* 0x000fc80004800000 */
[----:B------:R-:W-:Y:S01]  /*b500*/  LOP3.LUT R158, R6, R158, RZ, 0x3c, !PT ;  /* 0x0000009e069e7212 */ /* 0x000fe200078e3cff */
[----:B-1----:R-:W-:-:S04]  /*b510*/  IMAD.SHL.U32 R4, R4, 0x40, RZ ;  /* 0x0000004004047824 */ /* 0x002fc800078e00ff */
[----:B------:R-:W-:Y:S02]  /*b520*/  IMAD.IADD R156, R4, 0x1, R156 ;  /* 0x00000001049c7824 */ /* 0x000fe400078e029c */
[----:B------:R-:W1:Y:S01]  /*b530*/  LDC R4, c[0x0][0x3c4] ;  /* 0x0000f100ff047b82 */ /* 0x000e620000000800 */
[----:B--2---:R-:W-:-:S05]  /*b540*/  IMAD.SHL.U32 R5, R5, 0x40, RZ ;  /* 0x0000004005057824 */ /* 0x004fca00078e00ff */
[----:B------:R-:W-:Y:S01]  /*b550*/  ISETP.GE.U32.AND P1, PT, R160, R5, PT ;  /* 0x00000005a000720c */ /* 0x000fe20003f26070 */
[----:B------:R-:W-:-:S03]  /*b560*/  IMAD.MOV.U32 R5, RZ, RZ, R161 ;  /* 0x000000ffff057224 */ /* 0x000fc600078e00a1 */
[----:B------:R-:W-:Y:S01]  /*b570*/  ISETP.GE.U32.AND.EX P1, PT, R161, RZ, PT, P1 ;  /* 0x000000ffa100720c */ /* 0x000fe20003f26110 */
[----:B-1----:R-:W-:-:S04]  /*b580*/  IMAD.SHL.U32 R4, R4, 0x40, RZ ;  /* 0x0000004004047824 */ /* 0x002fc800078e00ff */
[----:B------:R-:W-:Y:S02]  /*b590*/  IMAD.IADD R159, R4, 0x1, R159 ;  /* 0x00000001049f7824 */ /* 0x000fe400078e029f */
[----:B------:R-:W-:-:S06]  /*b5a0*/  IMAD.MOV.U32 R4, RZ, RZ, R160 ;  /* 0x000000ffff047224 */ /* 0x000fcc00078e00a0 */
[----:B------:R-:W-:Y:S05]  /*b5b0*/  @!P1 BRA `(.L_x_17) ;  /* 0xffffffc8004c9947 */ /* 0x000fea000383ffff */
.L_x_12:
[----:B------:R-:W1:Y:S01]  /*b5c0*/  S2R R8, SR_CTAID.X ;  /* 0x0000000000087919 */ /* 0x000e620000002500 */
[----:B------:R-:W-:Y:S01]  /*b5d0*/  FSETP.GEU.AND P1, PT, R117, 1.175494350822287508e-38, PT ;  /* 0x008000007500780b */ /* 0x000fe20003f2e000 */
[----:B-----5:R-:W2:Y:S01]  /*b5e0*/  S2R R7, SR_TID.X ;  /* 0x0000000000077919 */ /* 0x020ea20000002100 */
[----:B-1----:R-:W-:-:S04]  /*b5f0*/  IMAD.SHL.U32 R8, R8, 0x40, RZ ;  /* 0x0000004008087824 */ /* 0x002fc800078e00ff */
[----:B------:R-:W-:Y:S01]  /*b600*/  VIADD R8, R8, 0x40 ;  /* 0x0000004008087836 */ /* 0x000fe20000000000 */
[C---:B--2---:R-:W-:Y:S02]  /*b610*/  LOP3.LUT R0, R7.reuse, 0x10, RZ, 0xc0, !PT ;  /* 0x0000001007007812 */ /* 0x044fe400078ec0ff */
[----:B------:R-:W-:Y:S02]  /*b620*/  LOP3.LUT R3, R7, 0x80, RZ, 0xc0, !PT ;  /* 0x0000008007037812 */ /* 0x000fe400078ec0ff */
[----:B------:R-:W-:Y:S02]  /*b630*/  ISETP.GE.AND P2, PT, R8, 0x1, PT ;  /* 0x000000010800780c */ /* 0x000fe40003f46270 */
[----:B------:R-:W-:Y:S02]  /*b640*/  LEA R0, R0, UR4, 0x8 ;  /* 0x0000000400007c11 */ /* 0x000fe4000f8e40ff */
[----:B------:R-:W-:-:S03]  /*b650*/  SHF.R.U32.HI R2, RZ, 0x2, R7 ;  /* 0x00000002ff027819 */ /* 0x000fc60000011607 */
[----:B------:R-:W-:Y:S01]  /*b660*/  IMAD R0, R3, 0x40, R0 ;  /* 0x0000004003007824 */ /* 0x000fe200078e0200 */
[----:B------:R-:W-:Y:S02]  /*b670*/  LOP3.LUT R3, R7, 0xf, RZ, 0xc0, !PT ;  /* 0x0000000f07037812 */ /* 0x000fe400078ec0ff */
[----:B------:R-:W-:-:S03]  /*b680*/  LOP3.LUT R2, R2, 0x38, RZ, 0xc0, !PT ;  /* 0x0000003802027812 */ /* 0x000fc600078ec0ff */
[----:B------:R-:W-:Y:S01]  /*b690*/  IMAD R68, R3, 0x10, R0 ;  /* 0x0000001003447824 */ /* 0x000fe200078e0200 */
[----:B------:R-:W-:Y:S01]  /*b6a0*/  LOP3.LUT R3, R7, 0x60, RZ, 0xc0, !PT ;  /* 0x0000006007037812 */ /* 0x000fe200078ec0ff */
[----:B------:R-:W-:Y:S01]  /*b6b0*/  FMUL R0, R117, 8388608 ;  /* 0x4b00000075007820 */ /* 0x000fe20000400000 */
[----:B------:R-:W-:Y:S06]  /*b6c0*/  @!P2 BRA `(.L_x_18) ;  /* 0x00000000000ca947 */ /* 0x000fec0003800000 */
[----:B------:R-:W-:-:S04]  /*b6d0*/  IMAD.U32 R6, R6, -0x80000000, RZ ;  /* 0x8000000006067824 */ /* 0x000fc800078e00ff */
[----:B------:R-:W1:Y:S02]  /*b6e0*/  SYNCS.PHASECHK.TRANS64.TRYWAIT P2, [UR6], R6 ;  /* 0x00000006ff0075a7 */ /* 0x000e640008041106 */
[----:B-1----:R-:W-:Y:S05]  /*b6f0*/  @!P2 BRA `(.L_x_19) ;  /* 0x000000280078a947 */ /* 0x002fea0003800000 */
.L_x_18:
[----:B------:R-:W1:Y:S01]  /*b700*/  S2R R163, SR_TID.X ;  /* 0x0000000000a37919 */ /* 0x000e620000002100 */
[----:B------:R-:W-:Y:S01]  /*b710*/  FSEL R79, R0, R117, !P1 ;  /* 0x00000075004f7208 */ /* 0x000fe20004800000 */
[----:B------:R-:W-:Y:S01]  /*b720*/  IMAD R68, R3, 0x8, R68 ;  /* 0x0000000803447824 */ /* 0x000fe200078e0244 */
[C---:B------:R-:W-:Y:S01]  /*b730*/  FSETP.GT.AND P2, PT, |R117|.reuse, 8.50705917302346158658e+37, PT ;  /* 0x7e8000007500780b */ /* 0x040fe20003f44200 */
[----:B------:R-:W-:Y:S01]  /*b740*/  BAR.SYNC.DEFER_BLOCKING 0x0 ;  /* 0x0000000000007b1d */ /* 0x000fe20000010000 */
[----:B------:R-:W-:Y:S01]  /*b750*/  FSETP.GEU.AND P3, PT, |R117|, 1.175494350822287508e-38, PT ;  /* 0x008000007500780b */ /* 0x000fe20003f6e200 */
[----:B------:R-:W-:-:S05]  /*b760*/  VIADD R0, R79, 0xc0cafb0d ;  /* 0xc0cafb0d4f007836 */ /* 0x000fca0000000000 */
[----:B------:R-:W-:Y:S01]  /*b770*/  LOP3.LUT R0, R0, 0xff800000, RZ, 0xc0, !PT ;  /* 0xff80000000007812 */ /* 0x000fe200078ec0ff */
[----:B------:R-:W2:Y:S03]  /*b780*/  S2R R166, SR_CTAID.Y ;  /* 0x0000000000a67919 */ /* 0x000ea60000002600 */
[----:B------:R-:W-:Y:S01]  /*b790*/  I2FP.F32.S32 R70, R0 ;  /* 0x0000000000467245 */ /* 0x000fe20000201400 */
[----:B------:R-:W-:Y:S01]  /*b7a0*/  @P2 FMUL R117, R117, 0.25 ;  /* 0x3e80000075752820 */ /* 0x000fe20000400000 */
[----:B------:R-:W3:Y:S03]  /*b7b0*/  S2R R81, SR_CTAID.X ;  /* 0x0000000000517919 */ /* 0x000ee60000002500 */
[----:B------:R-:W-:Y:S01]  /*b7c0*/  @!P3 FMUL R117, R117, 16777216 ;  /* 0x4b8000007575b820 */ /* 0x000fe20000400000 */
[----:B------:R-:W4:Y:S01]  /*b7d0*/  S2R R83, SR_TID.X ;  /* 0x0000000000537919 */ /* 0x000f220000002100 */
[----:B------:R-:W5:Y:S02]  /*b7e0*/  @!P0 SYNCS.CCTL.IV [UR4+0x20000] ;  /* 0x02000000ff0089b1 */ /* 0x000f640008000004 */
[----:B-----5:R-:W-:Y:S01]  /*b7f0*/  BAR.SYNC.DEFER_BLOCKING 0x0 ;  /* 0x0000000000007b1d */ /* 0x020fe20000010000 */
[--C-:B-1----:R-:W-:Y:S01]  /*b800*/  LOP3.LUT R2, R2, 0x1f, R163.reuse, 0xf8, !PT ;  /* 0x0000001f02027812 */ /* 0x102fe200078ef8a3 */
[----:B------:R-:W-:Y:S01]  /*b810*/  IMAD.SHL.U32 R3, R163, 0x10, RZ ;  /* 0x00000010a3037824 */ /* 0x000fe200078e00ff */
[----:B------:R-:W-:-:S02]  /*b820*/  SHF.R.U32.HI R100, RZ, 0x6, R163 ;  /* 0x00000006ff647819 */ /* 0x000fc400000116a3 */
[----:B------:R-:W-:Y:S01]  /*b830*/  LOP3.LUT R159, R163, 0xff, RZ, 0xc0, !PT ;  /* 0x000000ffa39f7812 */ /* 0x000fe200078ec0ff */
[----:B------:R-:W-:Y:S01]  /*b840*/  LDTM.16dp32bit_t0_t15.x64 R4, tmem[UR7] ;  /* 0x00000007000479ee */ /* 0x000fe20008b00000 */
[----:B------:R-:W1:Y:S01]  /*b850*/  LDTM.16dp32bit_t16_t31.x64 R4, tmem[UR7+0x40] ;  /* 0x00004007000479ee */ /* 0x000e620008b20000 */
[C---:B------:R-:W-:Y:S01]  /*b860*/  IMAD.SHL.U32 R69, R2.reuse, 0x8, RZ ;  /* 0x0000000802457824 */ /* 0x040fe200078e00ff */
[----:B------:R-:W-:Y:S01]  /*b870*/  LOP3.LUT R71, R3, 0x30, RZ, 0xc0, !PT ;  /* 0x0000003003477812 */ /* 0x000fe200078ec0ff */
[----:B------:R-:W-:Y:S01]  /*b880*/  IMAD.SHL.U32 R2, R2, 0x10, RZ ;  /* 0x0000001002027824 */ /* 0x000fe200078e00ff */
[----:B------:R-:W-:Y:S02]  /*b890*/  FSEL R3, RZ, -23, P1 ;  /* 0xc1b80000ff037808 */ /* 0x000fe40000800000 */
[----:B------:R-:W-:Y:S01]  /*b8a0*/  LOP3.LUT R72, R69, 0xc0, RZ, 0xc0, !PT ;  /* 0x000000c045487812 */ /* 0x000fe200078ec0ff */
[----:B------:R-:W-:Y:S01]  /*b8b0*/  IMAD.IADD R69, R79, 0x1, -R0 ;  /* 0x000000014f457824 */ /* 0x000fe200078e0a00 */
[----:B------:R-:W-:Y:S01]  /*b8c0*/  SGXT.U32 R100, R100, 0x2 ;  /* 0x000000026464781a */ /* 0x000fe20000000000 */
[----:B------:R-:W-:Y:S01]  /*b8d0*/  FFMA.FTZ R70, R70, 1.1920928955078125e-07, R3 ;  /* 0x3400000046467823 */ /* 0x000fe20000010003 */
[----:B------:R-:W-:Y:S01]  /*b8e0*/  IADD3 R0, PT, PT, R72, UR4, R71 ;  /* 0x0000000448007c10 */ /* 0x000fe2000fffe047 */
[----:B------:R-:W5:Y:S01]  /*b8f0*/  LDC R3, c[0x0][0x3e8] ;  /* 0x0000fa00ff037b82 */ /* 0x000f620000000800 */
[----:B------:R-:W0:Y:S01]  /*b900*/  MUFU.RCP R71, R117 ;  /* 0x0000007500477308 */ /* 0x000e220000001000 */
[----:B------:R-:W-:-:S02]  /*b910*/  IMAD.MOV.U32 R72, RZ, RZ, 0x3dc6b27f ;  /* 0x3dc6b27fff487424 */ /* 0x000fc400078e00ff */
[----:B------:R-:W-:Y:S01]  /*b920*/  FADD R69, R69, -1 ;  /* 0xbf80000045457421 */ /* 0x000fe20000000000 */
[----:B---3--:R-:W-:Y:S01]  /*b930*/  IMAD.SHL.U32 R81, R81, 0x40, RZ ;  /* 0x0000004051517824 */ /* 0x008fe200078e00ff */
[----:B------:R-:W-:Y:S02]  /*b940*/  FSETP.NEU.AND P1, PT, R79, RZ, PT ;  /* 0x000000ff4f00720b */ /* 0x000fe40003f2d000 */
[----:B------:R-:W-:Y:S01]  /*b950*/  FFMA.FTZ R72, R69, R72, -0.16845393180847167969 ;  /* 0xbe2c7f3045487423 */ /* 0x000fe20000010048 */
[----:B------:R-:W3:Y:S01]  /*b960*/  @!P0 SYNCS.CCTL.IV [UR4+0x20008] ;  /* 0x02000800ff0089b1 */ /* 0x000ee20008000004 */
[----:B------:R-:W-:Y:S01]  /*b970*/  ISETP.GE.U32.AND P0, PT, R79, 0x7f800000, PT ;  /* 0x7f8000004f00780c */ /* 0x000fe20003f06070 */
[----:B------:R-:W-:Y:S01]  /*b980*/  NOP ;  /* 0x0000000000007918 */ /* 0x000fe20000000000 */
[----:B------:R-:W-:Y:S01]  /*b990*/  FFMA.FTZ R72, R69, R72, 0.1716887056827545166 ;  /* 0x3e2fcf2a45487423 */ /* 0x000fe20000010048 */
[----:B----4-:R-:W-:Y:S01]  /*b9a0*/  LOP3.LUT R165, R81, 0x3f, R83, 0xf8, !PT ;  /* 0x0000003f51a57812 */ /* 0x010fe200078ef853 */
[----:B-1----:R-:W-:Y:S01]  /*b9b0*/  @P2 FMUL R5, R5, 0.25 ;  /* 0x3e80000005052820 */ /* 0x002fe20000400000 */
[----:B------:R-:W-:Y:S01]  /*b9c0*/  @P2 FMUL R8, R8, 0.25 ;  /* 0x3e80000008082820 */ /* 0x000fe20000400000 */
[----:B------:R-:W-:Y:S01]  /*b9d0*/  @P2 FMUL R9, R9, 0.25 ;  /* 0x3e80000009092820 */ /* 0x000fe20000400000 */
[----:B------:R-:W-:Y:S01]  /*b9e0*/  @P2 FMUL R10, R10, 0.25 ;  /* 0x3e8000000a0a2820 */ /* 0x000fe20000400000 */
[----:B------:R-:W-:Y:S01]  /*b9f0*/  @P2 FMUL R17, R17, 0.25 ;  /* 0x3e80000011112820 */ /* 0x000fe20000400000 */
[----:B------:R-:W-:Y:S01]  /*ba00*/  @!P3 FMUL R5, R5, 16777216 ;  /* 0x4b8000000505b820 */ /* 0x000fe20000400000 */
[----:B------:R-:W-:Y:S01]  /*ba10*/  @P2 FMUL R26, R26, 0.25 ;  /* 0x3e8000001a1a2820 */ /* 0x000fe20000400000 */
[----:B------:R-:W-:Y:S01]  /*ba20*/  @!P3 FMUL R8, R8, 16777216 ;  /* 0x4b8000000808b820 */ /* 0x000fe20000400000 */
[----:B------:R-:W-:Y:S01]  /*ba30*/  @P2 FMUL R7, R7, 0.25 ;  /* 0x3e80000007072820 */ /* 0x000fe20000400000 */
[----:B------:R-:W-:Y:S01]  /*ba40*/  @!P3 FMUL R9, R9, 16777216 ;  /* 0x4b8000000909b820 */ /* 0x000fe20000400000 */
[----:B------:R-:W-:Y:S01]  /*ba50*/  @P2 FMUL R6, R6, 0.25 ;  /* 0x3e80000006062820 */ /* 0x000fe20000400000 */
[----:B------:R-:W-:Y:S01]  /*ba60*/  @P2 FMUL R16, R16, 0.25 ;  /* 0x3e80000010102820 */ /* 0x000fe20000400000 */
[----:B------:R-:W-:Y:S01]  /*ba70*/  @!P3 FMUL R10, R10, 16777216 ;  /* 0x4b8000000a0ab820 */ /* 0x000fe20000400000 */
[----:B------:R-:W-:Y:S01]  /*ba80*/  @P2 FMUL R20, R20, 0.25 ;  /* 0x3e80000014142820 */ /* 0x000fe20000400000 */
[----:B------:R-:W-:Y:S01]  /*ba90*/  @P2 FMUL R25, R25, 0.25 ;  /* 0x3e80000019192820 */ /* 0x000fe20000400000 */
[----:B------:R-:W-:Y:S01]  /*baa0*/  @!P3 FMUL R17, R17, 16777216 ;  /* 0x4b8000001111b820 */ /* 0x000fe20000400000 */
[----:B0-----:R-:W-:Y:S01]  /*bab0*/  FMUL R73, R71, R5 ;  /* 0x0000000547497220 */ /* 0x001fe20000400000 */
[----:B------:R-:W-:Y:S01]  /*bac0*/  @P2 FMUL R27, R27, 0.25 ;  /* 0x3e8000001b1b2820 */ /* 0x000fe20000400000 */
[----:B------:R-:W-:Y:S01]  /*bad0*/  @P2 FMUL R34, R34, 0.25 ;  /* 0x3e80000022222820 */ /* 0x000fe20000400000 */
[----:B------:R-:W-:Y:S01]  /*bae0*/  @!P3 FMUL R26, R26, 16777216 ;  /* 0x4b8000001a1ab820 */ /* 0x000fe20000400000 */
[----:B------:R-:W-:Y:S01]  /*baf0*/  FMUL R5, R71, R8 ;  /* 0x0000000847057220 */ /* 0x000fe20000400000 */
[----:B------:R-:W-:Y:S01]  /*bb00*/  @P2 FMUL R40, R40, 0.25 ;  /* 0x3e80000028282820 */ /* 0x000fe20000400000 */
[----:B------:R-:W-:Y:S01]  /*bb10*/  @!P3 FMUL R7, R7, 16777216 ;  /* 0x4b8000000707b820 */ /* 0x000fe20000400000 */
[----:B------:R-:W-:Y:S01]  /*bb20*/  FMUL R8, R71, R9 ;  /* 0x0000000947087220 */ /* 0x000fe20000400000 */
[----:B------:R-:W-:Y:S01]  /*bb30*/  @P2 FMUL R41, R41, 0.25 ;  /* 0x3e80000029292820 */ /* 0x000fe20000400000 */
[----:B------:R-:W-:Y:S01]  /*bb40*/  @!P3 FMUL R6, R6, 16777216 ;  /* 0x4b8000000606b820 */ /* 0x000fe20000400000 */
        /* <DEDUP_REMOVED lines=9> */
[C---:B------:R-:W-:Y:S01]  /*bbe0*/  FMUL R17, R71.reuse, R26 ;  /* 0x0000001a47117220 */ /* 0x040fe20000400000 */
[----:B------:R-:W-:Y:S01]  /*bbf0*/  @!P3 FMUL R40, R40, 16777216 ;  /* 0x4b8000002828b820 */ /* 0x000fe20000400000 */
[----:B------:R-:W-:Y:S01]  /*bc00*/  FMUL R75, R71, R7 ;  /* 0x00000007474b7220 */ /* 0x000fe20000400000 */
[----:B-----5:R-:W-:-:S02]  /*bc10*/  IMAD R26, R100, R3, RZ ;  /* 0x00000003641a7224 */ /* 0x020fc400078e02ff */
[----:B------:R-:W-:Y:S01]  /*bc20*/  @!P3 FMUL R41, R41, 16777216 ;  /* 0x4b8000002929b820 */ /* 0x000fe20000400000 */
[C---:B------:R-:W-:Y:S01]  /*bc30*/  FMUL R74, R71.reuse, R6 ;  /* 0x00000006474a7220 */ /* 0x040fe20000400000 */
[----:B------:R-:W-:Y:S01]  /*bc40*/  FMUL R7, R71, R16 ;  /* 0x0000001047077220 */ /* 0x000fe20000400000 */
[----:B------:R-:W-:Y:S01]  /*bc50*/  @P2 FMUL R15, R15, 0.25 ;  /* 0x3e8000000f0f2820 */ /* 0x000fe20000400000 */
[----:B------:R-:W-:Y:S01]  /*bc60*/  @!P3 FMUL R46, R46, 16777216 ;  /* 0x4b8000002e2eb820 */ /* 0x000fe20000400000 */
[C---:B------:R-:W-:Y:S01]  /*bc70*/  FMUL R6, R71.reuse, R20 ;  /* 0x0000001447067220 */ /* 0x040fe20000400000 */
[C---:B------:R-:W-:Y:S01]  /*bc80*/  FMUL R16, R71.reuse, R25 ;  /* 0x0000001947107220 */ /* 0x040fe20000400000 */
[----:B------:R-:W-:Y:S01]  /*bc90*/  @P2 FMUL R24, R24, 0.25 ;  /* 0x3e80000018182820 */ /* 0x000fe20000400000 */
[----:B------:R-:W-:Y:S01]  /*bca0*/  @P2 FMUL R50, R50, 0.25 ;  /* 0x3e80000032322820 */ /* 0x000fe20000400000 */
[----:B------:R-:W-:Y:S01]  /*bcb0*/  @!P3 FMUL R48, R48, 16777216 ;  /* 0x4b8000003030b820 */ /* 0x000fe20000400000 */
[C---:B------:R-:W-:Y:S01]  /*bcc0*/  FMUL R20, R71.reuse, R27 ;  /* 0x0000001b47147220 */ /* 0x040fe20000400000 */
[----:B------:R-:W-:Y:S01]  /*bcd0*/  FMUL R25, R71, R34 ;  /* 0x0000002247197220 */ /* 0x000fe20000400000 */
[----:B------:R-:W-:Y:S01]  /*bce0*/  @P2 FMUL R33, R33, 0.25 ;  /* 0x3e80000021212820 */ /* 0x000fe20000400000 */
[----:B------:R-:W-:Y:S01]  /*bcf0*/  FMUL R27, R71, R40 ;  /* 0x00000028471b7220 */ /* 0x000fe20000400000 */
[----:B------:R-:W-:-:S02]  /*bd00*/  IMAD R34, R3, 0x4, R26 ;  /* 0x0000000403227824 */ /* 0x000fc400078e021a */
[----:B------:R-:W-:Y:S01]  /*bd10*/  @P2 FMUL R42, R42, 0.25 ;  /* 0x3e8000002a2a2820 */ /* 0x000fe20000400000 */
[----:B------:R-:W-:Y:S01]  /*bd20*/  @P2 FMUL R64, R64, 0.25 ;  /* 0x3e80000040402820 */ /* 0x000fe20000400000 */
[----:B------:R-:W-:Y:S01]  /*bd30*/  @P2 FMUL R65, R65, 0.25 ;  /* 0x3e80000041412820 */ /* 0x000fe20000400000 */
[----:B------:R-:W-:Y:S01]  /*bd40*/  FMUL R40, R71, R41 ;  /* 0x0000002947287220 */ /* 0x000fe20000400000 */
[----:B------:R-:W-:Y:S01]  /*bd50*/  @P2 FMUL R43, R43, 0.25 ;  /* 0x3e8000002b2b2820 */ /* 0x000fe20000400000 */
[----:B------:R-:W-:Y:S01]  /*bd60*/  @!P3 FMUL R15, R15, 16777216 ;  /* 0x4b8000000f0fb820 */ /* 0x000fe20000400000 */
[----:B------:R-:W-:Y:S01]  /*bd70*/  FMUL R41, R71, R46 ;  /* 0x0000002e47297220 */ /* 0x000fe20000400000 */
[----:B------:R-:W-:Y:S01]  /*bd80*/  @P2 FMUL R52, R52, 0.25 ;  /* 0x3e80000034342820 */ /* 0x000fe20000400000 */
[----:B------:R-:W-:Y:S01]  /*bd90*/  FFMA.FTZ R72, R69, R72, -0.17900948226451873779 ;  /* 0xbe374e4345487423 */ /* 0x000fe20000010048 */
[----:B------:R-:W-:Y:S01]  /*bda0*/  @!P3 FMUL R24, R24, 16777216 ;  /* 0x4b8000001818b820 */ /* 0x000fe20000400000 */
[----:B------:R-:W-:Y:S01]  /*bdb0*/  @!P3 FMUL R50, R50, 16777216 ;  /* 0x4b8000003232b820 */ /* 0x000fe20000400000 */
[----:B------:R-:W-:Y:S01]  /*bdc0*/  FMUL R46, R71, R48 ;  /* 0x00000030472e7220 */ /* 0x000fe20000400000 */
[----:B------:R-:W-:Y:S01]  /*bdd0*/  @!P3 FMUL R33, R33, 16777216 ;  /* 0x4b8000002121b820 */ /* 0x000fe20000400000 */
[----:B------:R-:W-:-:S02]  /*bde0*/  IMAD R48, R3, 0x4, R34 ;  /* 0x0000000403307824 */ /* 0x000fc400078e0222 */
[----:B------:R-:W-:Y:S01]  /*bdf0*/  @!P3 FMUL R42, R42, 16777216 ;  /* 0x4b8000002a2ab820 */ /* 0x000fe20000400000 */
[----:B------:R-:W-:Y:S01]  /*be00*/  @!P3 FMUL R64, R64, 16777216 ;  /* 0x4b8000004040b820 */ /* 0x000fe20000400000 */
[----:B------:R-:W-:Y:S01]  /*be10*/  @!P3 FMUL R65, R65, 16777216 ;  /* 0x4b8000004141b820 */ /* 0x000fe20000400000 */
[----:B------:R-:W-:Y:S01]  /*be20*/  @P2 FMUL R49, R49, 0.25 ;  /* 0x3e80000031312820 */ /* 0x000fe20000400000 */
[----:B------:R-:W-:Y:S01]  /*be30*/  @!P3 FMUL R43, R43, 16777216 ;  /* 0x4b8000002b2bb820 */ /* 0x000fe20000400000 */
[C---:B------:R-:W-:Y:S01]  /*be40*/  FMUL R77, R71.reuse, R15 ;  /* 0x0000000f474d7220 */ /* 0x040fe20000400000 */
[----:B------:R-:W-:Y:S01]  /*be50*/  @P2 FMUL R54, R54, 0.25 ;  /* 0x3e80000036362820 */ /* 0x000fe20000400000 */
[----:B------:R-:W-:Y:S01]  /*be60*/  @!P3 FMUL R52, R52, 16777216 ;  /* 0x4b8000003434b820 */ /* 0x000fe20000400000 */
[C---:B------:R-:W-:Y:S01]  /*be70*/  FMUL R15, R71.reuse, R24 ;  /* 0x00000018470f7220 */ /* 0x040fe20000400000 */
[----:B------:R-:W-:Y:S01]  /*be80*/  FMUL R80, R71, R50 ;  /* 0x0000003247507220 */ /* 0x000fe20000400000 */
[----:B------:R-:W-:Y:S01]  /*be90*/  FFMA.FTZ R72, R69, R72, 0.20512372255325317383 ;  /* 0x3e520bf445487423 */ /* 0x000fe20000010048 */
[----:B------:R-:W-:Y:S01]  /*bea0*/  FMUL R24, R71, R33 ;  /* 0x0000002147187220 */ /* 0x000fe20000400000 */
[----:B------:R-:W-:-:S02]  /*beb0*/  IMAD R50, R3, 0x4, R48 ;  /* 0x0000000403327824 */ /* 0x000fc400078e0230 */
[----:B------:R-:W-:Y:S01]  /*bec0*/  FMUL R33, R71, R42 ;  /* 0x0000002a47217220 */ /* 0x000fe20000400000 */
[----:B------:R-:W-:Y:S01]  /*bed0*/  @!P3 FMUL R49, R49, 16777216 ;  /* 0x4b8000003131b820 */ /* 0x000fe20000400000 */
[C---:B------:R-:W-:Y:S01]  /*bee0*/  FMUL R42, R71.reuse, R43 ;  /* 0x0000002b472a7220 */ /* 0x040fe20000400000 */
[C---:B------:R-:W-:Y:S01]  /*bef0*/  FMUL R92, R71.reuse, R64 ;  /* 0x00000040475c7220 */ /* 0x040fe20000400000 */
[C---:B------:R-:W-:Y:S01]  /*bf00*/  FMUL R94, R71.reuse, R65 ;  /* 0x00000041475e7220 */ /* 0x040fe20000400000 */
[----:B------:R-:W-:Y:S01]  /*bf10*/  @P2 FMUL R56, R56, 0.25 ;  /* 0x3e80000038382820 */ /* 0x000fe20000400000 */
[----:B------:R-:W-:Y:S01]  /*bf20*/  @!P3 FMUL R54, R54, 16777216 ;  /* 0x4b8000003636b820 */ /* 0x000fe20000400000 */
[----:B------:R-:W-:Y:S01]  /*bf30*/  FMUL R43, R71, R52 ;  /* 0x00000034472b7220 */ /* 0x000fe20000400000 */
[----:B------:R-:W-:Y:S01]  /*bf40*/  FFMA.FTZ R72, R69, R72, -0.24046532809734344482 ;  /* 0xbe763c8b45487423 */ /* 0x000fe20000010048 */
[----:B------:R-:W2:Y:S01]  /*bf50*/  LDC.64 R64, c[0x0][0x3e0] ;  /* 0x0000f800ff407b82 */ /* 0x000ea20000000a00 */
[----:B------:R-:W-:-:S02]  /*bf60*/  IMAD R52, R3, 0x4, R50 ;  /* 0x0000000403347824 */ /* 0x000fc400078e0232 */
[C---:B------:R-:W-:Y:S01]  /*bf70*/  FMUL R78, R71.reuse, R49 ;  /* 0x00000031474e7220 */ /* 0x040fe20000400000 */
[----:B------:R-:W-:Y:S01]  /*bf80*/  @P2 FMUL R58, R58, 0.25 ;  /* 0x3e8000003a3a2820 */ /* 0x000fe20000400000 */
[----:B------:R-:W-:Y:S01]  /*bf90*/  @!P3 FMUL R56, R56, 16777216 ;  /* 0x4b8000003838b820 */ /* 0x000fe20000400000 */
[----:B------:R-:W-:Y:S01]  /*bfa0*/  FMUL R49, R71, R54 ;  /* 0x0000003647317220 */ /* 0x000fe20000400000 */
[----:B------:R-:W-:Y:S01]  /*bfb0*/  FFMA.FTZ R72, R69, R72, 0.28857114911079406738 ;  /* 0x3e93bf9945487423 */ /* 0x000fe20000010048 */
[----:B------:R-:W-:Y:S02]  /*bfc0*/  IMAD R54, R3, 0x4, R52 ;  /* 0x0000000403367824 */ /* 0x000fe400078e0234 */
[----:B------:R-:W-:Y:S01]  /*bfd0*/  @P2 FMUL R4, R4, 0.25 ;  /* 0x3e80000004042820 */ /* 0x000fe20000400000 */
[----:B------:R-:W-:Y:S01]  /*bfe0*/  @P2 FMUL R12, R12, 0.25 ;  /* 0x3e8000000c0c2820 */ /* 0x000fe20000400000 */
[----:B------:R-:W-:Y:S01]  /*bff0*/  @P2 FMUL R51, R51, 0.25 ;  /* 0x3e80000033332820 */ /* 0x000fe20000400000 */
[----:B------:R-:W-:Y:S01]  /*c000*/  @P2 FMUL R60, R60, 0.25 ;  /* 0x3e8000003c3c2820 */ /* 0x000fe20000400000 */
[----:B------:R-:W-:Y:S01]  /*c010*/  @!P3 FMUL R58, R58, 16777216 ;  /* 0x4b8000003a3ab820 */ /* 0x000fe20000400000 */
[----:B------:R-:W-:Y:S01]  /*c020*/  FMUL R84, R71, R56 ;  /* 0x0000003847547220 */ /* 0x000fe20000400000 */
[----:B------:R-:W-:Y:S01]  /*c030*/  FFMA.FTZ R72, R69, R72, -0.36067417263984680176 ;  /* 0xbeb8aa4945487423 */ /* 0x000fe20000010048 */
[----:B------:R-:W-:Y:S01]  /*c040*/  @P2 FMUL R13, R13, 0.25 ;  /* 0x3e8000000d0d2820 */ /* 0x000fe20000400000 */
[----:B------:R-:W-:-:S02]  /*c050*/  IMAD R56, R3, 0x4, R54 ;  /* 0x0000000403387824 */ /* 0x000fc400078e0236 */
[----:B------:R-:W-:Y:S01]  /*c060*/  @P2 FMUL R21, R21, 0.25 ;  /* 0x3e80000015152820 */ /* 0x000fe20000400000 */
[----:B------:R-:W-:Y:S01]  /*c070*/  @!P3 FMUL R4, R4, 16777216 ;  /* 0x4b8000000404b820 */ /* 0x000fe20000400000 */
[----:B------:R-:W-:Y:S01]  /*c080*/  @P2 FMUL R57, R57, 0.25 ;  /* 0x3e80000039392820 */ /* 0x000fe20000400000 */
[----:B------:R-:W-:Y:S01]  /*c090*/  @!P3 FMUL R12, R12, 16777216 ;  /* 0x4b8000000c0cb820 */ /* 0x000fe20000400000 */
[----:B------:R-:W-:Y:S01]  /*c0a0*/  @!P3 FMUL R51, R51, 16777216 ;  /* 0x4b8000003333b820 */ /* 0x000fe20000400000 */
[----:B------:R-:W-:Y:S01]  /*c0b0*/  @P2 FMUL R62, R62, 0.25 ;  /* 0x3e8000003e3e2820 */ /* 0x000fe20000400000 */
[----:B------:R-:W-:Y:S01]  /*c0c0*/  @!P3 FMUL R60, R60, 16777216 ;  /* 0x4b8000003c3cb820 */ /* 0x000fe20000400000 */
[----:B------:R-:W-:Y:S01]  /*c0d0*/  FMUL R88, R71, R58 ;  /* 0x0000003a47587220 */ /* 0x000fe20000400000 */
[----:B------:R-:W-:Y:S01]  /*c0e0*/  FFMA.FTZ R72, R69, R72, 0.48089820146560668945 ;  /* 0x3ef6384a45487423 */ /* 0x000fe20000010048 */
[----:B------:R-:W-:Y:S01]  /*c0f0*/  @!P3 FMUL R13, R13, 16777216 ;  /* 0x4b8000000d0db820 */ /* 0x000fe20000400000 */
[----:B------:R-:W-:-:S02]  /*c100*/  IMAD R58, R3, 0x4, R56 ;  /* 0x00000004033a7824 */ /* 0x000fc400078e0238 */
[----:B------:R-:W-:Y:S01]  /*c110*/  @!P3 FMUL R21, R21, 16777216 ;  /* 0x4b8000001515b820 */ /* 0x000fe20000400000 */
[----:B------:R-:W-:Y:S01]  /*c120*/  FMUL R4, R71, R4 ;  /* 0x0000000447047220 */ /* 0x000fe20000400000 */
[----:B------:R-:W-:Y:S01]  /*c130*/  @!P3 FMUL R57, R57, 16777216 ;  /* 0x4b8000003939b820 */ /* 0x000fe20000400000 */
[C---:B------:R-:W-:Y:S01]  /*c140*/  FMUL R12, R71.reuse, R12 ;  /* 0x0000000c470c7220 */ /* 0x040fe20000400000 */
[C---:B------:R-:W-:Y:S01]  /*c150*/  FMUL R82, R71.reuse, R51 ;  /* 0x0000003347527220 */ /* 0x040fe20000400000 */
[----:B------:R-:W-:Y:S01]  /*c160*/  @!P3 FMUL R62, R62, 16777216 ;  /* 0x4b8000003e3eb820 */ /* 0x000fe20000400000 */
[----:B------:R-:W-:Y:S01]  /*c170*/  FMUL R51, R71, R60 ;  /* 0x0000003c47337220 */ /* 0x000fe20000400000 */
[----:B------:R-:W-:Y:S01]  /*c180*/  FFMA.FTZ R72, R69, R72, -0.72134751081466674805 ;  /* 0xbf38aa3b45487423 */ /* 0x000fe20000010048 */
[----:B------:R-:W-:Y:S01]  /*c190*/  @P2 FMUL R11, R11, 0.25 ;  /* 0x3e8000000b0b2820 */ /* 0x000fe20000400000 */
[----:B------:R-:W-:Y:S01]  /*c1a0*/  FMUL R13, R71, R13 ;  /* 0x0000000d470d7220 */ /* 0x000fe20000400000 */
[----:B------:R-:W-:-:S02]  /*c1b0*/  IMAD R60, R3, 0x4, R58 ;  /* 0x00000004033c7824 */ /* 0x000fc400078e023a */
[----:B------:R-:W-:Y:S01]  /*c1c0*/  @P2 FMUL R18, R18, 0.25 ;  /* 0x3e80000012122820 */ /* 0x000fe20000400000 */
[----:B------:R-:W-:Y:S01]  /*c1d0*/  FMUL R21, R71, R21 ;  /* 0x0000001547157220 */ /* 0x000fe20000400000 */
[----:B------:R-:W-:Y:S01]  /*c1e0*/  @P2 FMUL R19, R19, 0.25 ;  /* 0x3e80000013132820 */ /* 0x000fe20000400000 */
[----:B------:R-:W-:Y:S01]  /*c1f0*/  FMUL R86, R71, R57 ;  /* 0x0000003947567220 */ /* 0x000fe20000400000 */
[----:B------:R-:W-:Y:S01]  /*c200*/  F2FP.BF16.F32.PACK_AB R4, R5, R4 ;  /* 0x000000040504723e */ /* 0x000fe200000010ff */
[----:B------:R-:W-:Y:S01]  /*c210*/  @P2 FMUL R28, R28, 0.25 ;  /* 0x3e8000001c1c2820 */ /* 0x000fe20000400000 */
[----:B------:R-:W-:Y:S01]  /*c220*/  @P2 FMUL R32, R32, 0.25 ;  /* 0x3e80000020202820 */ /* 0x000fe20000400000 */
[----:B------:R-:W-:Y:S01]  /*c230*/  @P2 FMUL R66, R66, 0.25 ;  /* 0x3e80000042422820 */ /* 0x000fe20000400000 */
[----:B------:R-:W-:Y:S01]  /*c240*/  FMUL R57, R71, R62 ;  /* 0x0000003e47397220 */ /* 0x000fe20000400000 */
[----:B------:R-:W-:Y:S01]  /*c250*/  F2FP.BF16.F32.PACK_AB R5, R7, R12 ;  /* 0x0000000c0705723e */ /* 0x000fe200000010ff */
[----:B------:R-:W-:Y:S01]  /*c260*/  FMUL R72, R69, R72 ;  /* 0x0000004845487220 */ /* 0x000fe20000400000 */
[----:B------:R-:W-:Y:S01]  /*c270*/  @!P3 FMUL R11, R11, 16777216 ;  /* 0x4b8000000b0bb820 */ /* 0x000fe20000400000 */
[----:B------:R-:W-:Y:S01]  /*c280*/  F2FP.BF16.F32.PACK_AB R12, R9, R74 ;  /* 0x0000004a090c723e */ /* 0x000fe200000010ff */
[----:B------:R-:W-:-:S02]  /*c290*/  IMAD R62, R3, 0x4, R60 ;  /* 0x00000004033e7824 */ /* 0x000fc400078e023c */
[----:B------:R-:W-:Y:S01]  /*c2a0*/  @!P3 FMUL R18, R18, 16777216 ;  /* 0x4b8000001212b820 */ /* 0x000fe20000400000 */
[----:B------:R-:W-:Y:S01]  /*c2b0*/  F2FP.BF16.F32.PACK_AB R9, R10, R13 ;  /* 0x0000000d0a09723e */ /* 0x000fe200000010ff */
[----:B------:R-:W-:Y:S01]  /*c2c0*/  @!P3 FMUL R19, R19, 16777216 ;  /* 0x4b8000001313b820 */ /* 0x000fe20000400000 */
[----:B------:R-:W-:Y:S01]  /*c2d0*/  F2FP.BF16.F32.PACK_AB R10, R16, R21 ;  /* 0x00000015100a723e */ /* 0x000fe200000010ff */
[----:B------:R-:W-:Y:S01]  /*c2e0*/  @!P3 FMUL R28, R28, 16777216 ;  /* 0x4b8000001c1cb820 */ /* 0x000fe20000400000 */
[----:B------:R-:W-:Y:S01]  /*c2f0*/  @!P3 FMUL R32, R32, 16777216 ;  /* 0x4b8000002020b820 */ /* 0x000fe20000400000 */
[----:B------:R-:W-:Y:S01]  /*c300*/  @!P3 FMUL R66, R66, 16777216 ;  /* 0x4b8000004242b820 */ /* 0x000fe20000400000 */
[----:B------:R-:W-:Y:S01]  /*c310*/  FMUL R72, R69, R72 ;  /* 0x0000004845487220 */ /* 0x000fe20000400000 */
[----:B--2---:R-:W-:Y:S02]  /*c320*/  IMAD R16, R166, R64, RZ ;  /* 0x00000040a6107224 */ /* 0x004fe400078e02ff */
[----:B------:R-:W-:Y:S01]  /*c330*/  FMUL R76, R71, R11 ;  /* 0x0000000b474c7220 */ /* 0x000fe20000400000 */
[----:B------:R-:W-:-:S02]  /*c340*/  IMAD R64, R3, 0x4, R62 ;  /* 0x0000000403407824 */ /* 0x000fc400078e023e */
[C---:B------:R-:W-:Y:S01]  /*c350*/  FMUL R11, R71.reuse, R18 ;  /* 0x00000012470b7220 */ /* 0x040fe20000400000 */
[C---:B------:R-:W-:Y:S01]  /*c360*/  FMUL R18, R71.reuse, R19 ;  /* 0x0000001347127220 */ /* 0x040fe20000400000 */
[C---:B------:R-:W-:Y:S01]  /*c370*/  FMUL R28, R71.reuse, R28 ;  /* 0x0000001c471c7220 */ /* 0x040fe20000400000 */
[C---:B------:R-:W-:Y:S01]  /*c380*/  FMUL R19, R71.reuse, R32 ;  /* 0x0000002047137220 */ /* 0x040fe20000400000 */
[----:B------:R-:W-:Y:S01]  /*c390*/  FMUL R96, R71, R66 ;  /* 0x0000004247607220 */ /* 0x000fe20000400000 */
[----:B------:R-:W-:Y:S01]  /*c3a0*/  FFMA.FTZ R69, R69, 1.4426950216293334961, R72 ;  /* 0x3fb8aa3b45457823 */ /* 0x000fe20000010048 */
[----:B------:R-:W-:Y:S02]  /*c3b0*/  IMAD R66, R3, 0x4, R64 ;  /* 0x0000000403427824 */ /* 0x000fe400078e0240 */
[----:B------:R-:W-:Y:S01]  /*c3c0*/  @P2 FMUL R14, R14, 0.25 ;  /* 0x3e8000000e0e2820 */ /* 0x000fe20000400000 */
[----:B------:R-:W-:Y:S01]  /*c3d0*/  @P2 FMUL R23, R23, 0.25 ;  /* 0x3e80000017172820 */ /* 0x000fe20000400000 */
[----:B------:R-:W-:Y:S01]  /*c3e0*/  FADD R69, R70, R69 ;  /* 0x0000004546457221 */ /* 0x000fe20000000000 */
[----:B------:R-:W-:Y:S01]  /*c3f0*/  @P2 FMUL R29, R29, 0.25 ;  /* 0x3e8000001d1d2820 */ /* 0x000fe20000400000 */
[----:B------:R-:W-:Y:S01]  /*c400*/  @P2 FMUL R36, R36, 0.25 ;  /* 0x3e80000024242820 */ /* 0x000fe20000400000 */
[----:B------:R-:W-:Y:S01]  /*c410*/  F2FP.BF16.F32.PACK_AB R6, R15, R6 ;  /* 0x000000060f06723e */ /* 0x000fe200000010ff */
[----:B------:R-:W-:Y:S01]  /*c420*/  IMAD R70, R3, 0x4, R66 ;  /* 0x0000000403467824 */ /* 0x000fe200078e0242 */
[----:B------:R-:W-:Y:S01]  /*c430*/  F2FP.BF16.F32.PACK_AB R7, R19, R28 ;  /* 0x0000001c1307723e */ /* 0x000fe200000010ff */
[----:B------:R-:W-:Y:S01]  /*c440*/  @P2 FMUL R37, R37, 0.25 ;  /* 0x3e80000025252820 */ /* 0x000fe20000400000 */
[----:B------:R-:W-:Y:S01]  /*c450*/  @P2 FMUL R45, R45, 0.25 ;  /* 0x3e8000002d2d2820 */ /* 0x000fe20000400000 */
[----:B------:R-:W-:Y:S01]  /*c460*/  @!P3 FMUL R14, R14, 16777216 ;  /* 0x4b8000000e0eb820 */ /* 0x000fe20000400000 */
[----:B------:R-:W-:Y:S01]  /*c470*/  @!P3 FMUL R23, R23, 16777216 ;  /* 0x4b8000001717b820 */ /* 0x000fe20000400000 */
[----:B------:R-:W-:Y:S01]  /*c480*/  @!P3 FMUL R29, R29, 16777216 ;  /* 0x4b8000001d1db820 */ /* 0x000fe20000400000 */
[----:B------:R-:W-:Y:S01]  /*c490*/  @!P3 FMUL R36, R36, 16777216 ;  /* 0x4b8000002424b820 */ /* 0x000fe20000400000 */
[----:B------:R-:W-:-:S02]  /*c4a0*/  IMAD R72, R3, 0x4, R70 ;  /* 0x0000000403487824 */ /* 0x000fc400078e0246 */
[----:B------:R-:W-:Y:S01]  /*c4b0*/  @!P3 FMUL R37, R37, 16777216 ;  /* 0x4b8000002525b820 */ /* 0x000fe20000400000 */
[----:B---3--:R0:W-:Y:S01]  /*c4c0*/  STS.128 [R68], R4 ;  /* 0x0000000444007388 */ /* 0x0081e20000000c00 */
[----:B------:R-:W-:Y:S01]  /*c4d0*/  @!P3 FMUL R45, R45, 16777216 ;  /* 0x4b8000002d2db820 */ /* 0x000fe20000400000 */
[----:B------:R-:W-:Y:S01]  /*c4e0*/  @P2 FMUL R22, R22, 0.25 ;  /* 0x3e80000016162820 */ /* 0x000fe20000400000 */
[----:B------:R-:W-:Y:S01]  /*c4f0*/  @P2 FMUL R30, R30, 0.25 ;  /* 0x3e8000001e1e2820 */ /* 0x000fe20000400000 */
[----:B------:R-:W-:Y:S01]  /*c500*/  @P2 FMUL R31, R31, 0.25 ;  /* 0x3e8000001f1f2820 */ /* 0x000fe20000400000 */
[----:B------:R-:W-:Y:S01]  /*c510*/  @P2 FMUL R35, R35, 0.25 ;  /* 0x3e80000023232820 */ /* 0x000fe20000400000 */
[C---:B------:R-:W-:Y:S01]  /*c520*/  FMUL R14, R71.reuse, R14 ;  /* 0x0000000e470e7220 */ /* 0x040fe20000400000 */
[C---:B------:R-:W-:Y:S01]  /*c530*/  FMUL R23, R71.reuse, R23 ;  /* 0x0000001747177220 */ /* 0x040fe20000400000 */
[C---:B------:R-:W-:Y:S01]  /*c540*/  FMUL R29, R71.reuse, R29 ;  /* 0x0000001d471d7220 */ /* 0x040fe20000400000 */
[----:B------:R-:W-:Y:S01]  /*c550*/  FMUL R36, R71, R36 ;  /* 0x0000002447247220 */ /* 0x000fe20000400000 */
[----:B------:R-:W-:-:S02]  /*c560*/  IMAD R74, R3, 0x4, R72 ;  /* 0x00000004034a7824 */ /* 0x000fc400078e0248 */
[C---:B------:R-:W-:Y:S01]  /*c570*/  FMUL R37, R71.reuse, R37 ;  /* 0x0000002547257220 */ /* 0x040fe20000400000 */
[----:B------:R-:W-:Y:S01]  /*c580*/  FMUL R45, R71, R45 ;  /* 0x0000002d472d7220 */ /* 0x000fe20000400000 */
[----:B------:R-:W-:Y:S01]  /*c590*/  @!P3 FMUL R22, R22, 16777216 ;  /* 0x4b8000001616b820 */ /* 0x000fe20000400000 */
[----:B------:R-:W-:Y:S01]  /*c5a0*/  @!P3 FMUL R30, R30, 16777216 ;  /* 0x4b8000001e1eb820 */ /* 0x000fe20000400000 */
[----:B------:R-:W-:Y:S01]  /*c5b0*/  @!P3 FMUL R31, R31, 16777216 ;  /* 0x4b8000001f1fb820 */ /* 0x000fe20000400000 */
[----:B0-----:R-:W-:Y:S02]  /*c5c0*/  @P0 IMAD.MOV.U32 R4, RZ, RZ, 0x7f800000 ;  /* 0x7f800000ff040424 */ /* 0x001fe400078e00ff */
[----:B------:R-:W-:Y:S01]  /*c5d0*/  @!P3 FMUL R35, R35, 16777216 ;  /* 0x4b8000002323b820 */ /* 0x000fe20000400000 */
[----:B------:R-:W-:Y:S01]  /*c5e0*/  F2FP.BF16.F32.PACK_AB R13, R11, R14 ;  /* 0x0000000e0b0d723e */ /* 0x000fe200000010ff */
[----:B------:R-:W-:Y:S01]  /*c5f0*/  @P2 FMUL R38, R38, 0.25 ;  /* 0x3e80000026262820 */ /* 0x000fe20000400000 */
[----:B------:R-:W-:Y:S01]  /*c600*/  @P0 FFMA.FTZ R69, R79, R4, +INF ;  /* 0x7f8000004f450423 */ /* 0x000fe20000010004 */
[----:B------:R-:W-:Y:S01]  /*c610*/  F2FP.BF16.F32.PACK_AB R4, R76, R75 ;  /* 0x0000004b4c04723e */ /* 0x000fe200000010ff */
[----:B------:R-:W-:Y:S01]  /*c620*/  IMAD R76, R3, 0x4, R74 ;  /* 0x00000004034c7824 */ /* 0x000fe200078e024a */
[----:B------:R-:W-:Y:S01]  /*c630*/  F2FP.BF16.F32.PACK_AB R6, R20, R23 ;  /* 0x000000171406723e */ /* 0x000fe200000010ff */
[----:B------:R-:W-:Y:S01]  /*c640*/  @P2 FMUL R53, R53, 0.25 ;  /* 0x3e80000035352820 */ /* 0x000fe20000400000 */
[----:B------:R-:W-:Y:S01]  /*c650*/  F2FP.BF16.F32.PACK_AB R11, R24, R29 ;  /* 0x0000001d180b723e */ /* 0x000fe200000010ff */
[----:B------:R-:W-:Y:S01]  /*c660*/  FMUL R22, R71, R22 ;  /* 0x0000001647167220 */ /* 0x000fe20000400000 */
[----:B------:R-:W-:Y:S01]  /*c670*/  F2FP.BF16.F32.PACK_AB R20, R27, R36 ;  /* 0x000000241b14723e */ /* 0x000fe200000010ff */
[----:B------:R-:W0:Y:S01]  /*c680*/  LDC.64 R28, c[0x0][0x398] ;  /* 0x0000e600ff1c7b82 */ /* 0x000e220000000a00 */
[----:B------:R-:W-:Y:S01]  /*c690*/  F2FP.BF16.F32.PACK_AB R36, R40, R37 ;  /* 0x000000252824723e */ /* 0x000fe200000010ff */
[C---:B------:R-:W-:Y:S01]  /*c6a0*/  FMUL R30, R71.reuse, R30 ;  /* 0x0000001e471e7220 */ /* 0x040fe20000400000 */
[C---:B------:R-:W-:Y:S01]  /*c6b0*/  FMUL R31, R71.reuse, R31 ;  /* 0x0000001f471f7220 */ /* 0x040fe20000400000 */
[----:B------:R-:W-:Y:S01]  /*c6c0*/  FMUL R32, R71, R35 ;  /* 0x0000002347207220 */ /* 0x000fe20000400000 */
[----:B------:R-:W-:Y:S01]  /*c6d0*/  F2FP.BF16.F32.PACK_AB R37, R78, R45 ;  /* 0x0000002d4e25723e */ /* 0x000fe200000010ff */
[----:B------:R-:W-:-:S02]  /*c6e0*/  IMAD R78, R3, 0x4, R76 ;  /* 0x00000004034e7824 */ /* 0x000fc400078e024c */
[----:B------:R-:W-:Y:S01]  /*c6f0*/  @P2 FMUL R39, R39, 0.25 ;  /* 0x3e80000027272820 */ /* 0x000fe20000400000 */
[----:B------:R-:W-:Y:S01]  /*c700*/  @!P3 FMUL R38, R38, 16777216 ;  /* 0x4b8000002626b820 */ /* 0x000fe20000400000 */
[----:B------:R-:W-:Y:S01]  /*c710*/  @!P3 FMUL R53, R53, 16777216 ;  /* 0x4b8000003535b820 */ /* 0x000fe20000400000 */
[----:B------:R-:W-:Y:S01]  /*c720*/  F2FP.BF16.F32.PACK_AB R41, R80, R41 ;  /* 0x000000295029723e */ /* 0x000fe200000010ff */
[----:B------:R-:W-:Y:S01]  /*c730*/  IMAD R80, R3, 0x4, R78 ;  /* 0x0000000403507824 */ /* 0x000fe200078e024e */
[----:B------:R-:W-:Y:S01]  /*c740*/  F2FP.BF16.F32.PACK_AB R8, R8, R73 ;  /* 0x000000490808723e */ /* 0x000fe200000010ff */
[----:B------:R-:W-:Y:S01]  /*c750*/  @P2 FMUL R44, R44, 0.25 ;  /* 0x3e8000002c2c2820 */ /* 0x000fe20000400000 */
[----:B------:R-:W-:Y:S01]  /*c760*/  F2FP.BF16.F32.PACK_AB R14, R17, R22 ;  /* 0x00000016110e723e */ /* 0x000fe200000010ff */
[----:B------:R-:W-:Y:S01]  /*c770*/  @!P3 FMUL R39, R39, 16777216 ;  /* 0x4b8000002727b820 */ /* 0x000fe20000400000 */
[----:B------:R-:W-:Y:S01]  /*c780*/  F2FP.BF16.F32.PACK_AB R15, R25, R30 ;  /* 0x0000001e190f723e */ /* 0x000fe200000010ff */
[----:B------:R-:W-:Y:S01]  /*c790*/  FMUL R38, R71, R38 ;  /* 0x0000002647267220 */ /* 0x000fe20000400000 */
[----:B------:R-:W-:Y:S01]  /*c7a0*/  F2FP.BF16.F32.PACK_AB R5, R18, R77 ;  /* 0x0000004d1205723e */ /* 0x000fe200000010ff */
[----:B------:R-:W-:Y:S01]  /*c7b0*/  @P2 FMUL R55, R55, 0.25 ;  /* 0x3e80000037372820 */ /* 0x000fe20000400000 */
[----:B------:R-:W-:Y:S01]  /*c7c0*/  F2FP.BF16.F32.PACK_AB R7, R32, R31 ;  /* 0x0000001f2007723e */ /* 0x000fe200000010ff */
[----:B------:R-:W-:Y:S01]  /*c7d0*/  @P2 FMUL R59, R59, 0.25 ;  /* 0x3e8000003b3b2820 */ /* 0x000fe20000400000 */
[----:B------:R-:W-:Y:S01]  /*c7e0*/  FMUL R53, R71, R53 ;  /* 0x0000003547357220 */ /* 0x000fe20000400000 */
[----:B------:R-:W-:Y:S01]  /*c7f0*/  F2FP.BF16.F32.PACK_AB R22, R84, R43 ;  /* 0x0000002b5416723e */ /* 0x000fe200000010ff */
[----:B------:R-:W-:-:S02]  /*c800*/  IMAD R84, R3, 0x4, R80 ;  /* 0x0000000403547824 */ /* 0x000fc400078e0250 */
[----:B------:R-:W-:Y:S01]  /*c810*/  @!P3 FMUL R44, R44, 16777216 ;  /* 0x4b8000002c2cb820 */ /* 0x000fe20000400000 */
[----:B------:R-:W-:Y:S01]  /*c820*/  FMUL R39, R71, R39 ;  /* 0x0000002747277220 */ /* 0x000fe20000400000 */
[----:B------:R1:W-:Y:S01]  /*c830*/  STS.128 [R68+0x400], R8 ;  /* 0x0004000844007388 */ /* 0x0003e20000000c00 */
[----:B------:R-:W-:Y:S01]  /*c840*/  @!P3 FMUL R55, R55, 16777216 ;  /* 0x4b8000003737b820 */ /* 0x000fe20000400000 */
[----:B------:R-:W-:Y:S01]  /*c850*/  @!P3 FMUL R59, R59, 16777216 ;  /* 0x4b8000003b3bb820 */ /* 0x000fe20000400000 */
[----:B------:R-:W-:Y:S01]  /*c860*/  F2FP.BF16.F32.PACK_AB R40, R33, R38 ;  /* 0x000000262128723e */ /* 0x000fe200000010ff */
[----:B------:R-:W-:Y:S01]  /*c870*/  STS.128 [R68+0x800], R12 ;  /* 0x0008000c44007388 */ /* 0x000fe20000000c00 */
[----:B------:R-:W-:Y:S01]  /*c880*/  F2FP.BF16.F32.PACK_AB R38, R86, R53 ;  /* 0x000000355626723e */ /* 0x000fe200000010ff */
[----:B------:R-:W-:Y:S02]  /*c890*/  IMAD R86, R3, 0x4, R84 ;  /* 0x0000000403567824 */ /* 0x000fe400078e0254 */
[----:B------:R-:W-:Y:S01]  /*c8a0*/  FMUL R35, R71, R44 ;  /* 0x0000002c47237220 */ /* 0x000fe20000400000 */
[----:B------:R-:W-:Y:S01]  /*c8b0*/  STS.128 [R68+0xc00], R4 ;  /* 0x000c000444007388 */ /* 0x000fe20000000c00 */
[----:B------:R-:W-:-:S02]  /*c8c0*/  IMAD R17, R165, R65, RZ ;  /* 0x00000041a5117224 */ /* 0x000fc400078e02ff */
[----:B------:R-:W-:Y:S01]  /*c8d0*/  @P2 FMUL R61, R61, 0.25 ;  /* 0x3e8000003d3d2820 */ /* 0x000fe20000400000 */
[C---:B------:R-:W-:Y:S01]  /*c8e0*/  FMUL R55, R71.reuse, R55 ;  /* 0x0000003747377220 */ /* 0x040fe20000400000 */
[----:B------:R-:W-:Y:S01]  /*c8f0*/  FMUL R90, R71, R59 ;  /* 0x0000003b475a7220 */ /* 0x000fe20000400000 */
[----:B------:R-:W-:Y:S01]  /*c900*/  F2FP.BF16.F32.PACK_AB R44, R42, R39 ;  /* 0x000000272a2c723e */ /* 0x000fe200000010ff */
[----:B------:R-:W-:Y:S01]  /*c910*/  @P2 FMUL R47, R47, 0.25 ;  /* 0x3e8000002f2f2820 */ /* 0x000fe20000400000 */
[----:B------:R-:W-:Y:S01]  /*c920*/  F2FP.BF16.F32.PACK_AB R42, R88, R49 ;  /* 0x00000031582a723e */ /* 0x000fe200000010ff */
[----:B------:R-:W-:Y:S02]  /*c930*/  IMAD R88, R3, 0x4, R86 ;  /* 0x0000000403587824 */ /* 0x000fe400078e0256 */
[----:B------:R-:W-:Y:S01]  /*c940*/  @!P3 FMUL R61, R61, 16777216 ;  /* 0x4b8000003d3db820 */ /* 0x000fe20000400000 */
[----:B-1----:R-:W-:Y:S01]  /*c950*/  IMAD.SHL.U32 R9, R16, 0x2, RZ ;  /* 0x0000000210097824 */ /* 0x002fe200078e00ff */
[----:B------:R-:W-:Y:S01]  /*c960*/  F2FP.BF16.F32.PACK_AB R21, R46, R35 ;  /* 0x000000232e15723e */ /* 0x000fe200000010ff */
[----:B------:R-:W-:-:S02]  /*c970*/  IMAD.SHL.U32 R24, R17, 0x2, RZ ;  /* 0x0000000211187824 */ /* 0x000fc400078e00ff */
[----:B------:R-:W-:Y:S01]  /*c980*/  @!P3 FMUL R47, R47, 16777216 ;  /* 0x4b8000002f2fb820 */ /* 0x000fe20000400000 */
[----:B------:R-:W-:Y:S01]  /*c990*/  F2FP.BF16.F32.PACK_AB R46, R90, R55 ;  /* 0x000000375a2e723e */ /* 0x000fe200000010ff */
[----:B------:R-:W-:Y:S01]  /*c9a0*/  IMAD R90, R3, 0x4, R88 ;  /* 0x00000004035a7824 */ /* 0x000fe200078e0258 */
[----:B------:R-:W-:Y:S01]  /*c9b0*/  FSEL R69, R69, -INF , P1 ;  /* 0xff80000045457808 */ /* 0x000fe20000800000 */
[----:B------:R-:W-:-:S04]  /*c9c0*/  IMAD.HI R16, R16, 0x2, RZ ;  /* 0x0000000210107827 */ /* 0x000fc800078e02ff */
[C---:B------:R-:W-:Y:S01]  /*c9d0*/  FMUL R61, R71.reuse, R61 ;  /* 0x0000003d473d7220 */ /* 0x040fe20000400000 */
[----:B0-----:R-:W-:Y:S01]  /*c9e0*/  IADD3 R24, P0, P1, R24, R28, R9 ;  /* 0x0000001c18187210 */ /* 0x001fe2000791e009 */
[----:B------:R-:W-:Y:S01]  /*c9f0*/  FMUL R47, R71, R47 ;  /* 0x0000002f472f7220 */ /* 0x000fe20000400000 */
[----:B------:R-:W-:Y:S01]  /*ca00*/  IMAD.HI R25, R17, 0x2, RZ ;  /* 0x0000000211197827 */ /* 0x000fe200078e02ff */
[----:B------:R-:W-:Y:S01]  /*ca10*/  F2FP.BF16.F32.PACK_AB R23, R92, R51 ;  /* 0x000000335c17723e */ /* 0x000fe200000010ff */
[----:B------:R-:W-:Y:S02]  /*ca20*/  BAR.SYNC.DEFER_BLOCKING 0x0 ;  /* 0x0000000000007b1d */ /* 0x000fe40000010000 */
[----:B------:R-:W-:Y:S01]  /*ca30*/  @P2 FMUL R63, R63, 0.25 ;  /* 0x3e8000003f3f2820 */ /* 0x000fe20000400000 */
[----:B------:R-:W-:Y:S02]  /*ca40*/  IMAD R92, R3, 0x4, R90 ;  /* 0x00000004035c7824 */ /* 0x000fe400078e025a */
[----:B------:R-:W-:Y:S01]  /*ca50*/  @P2 FMUL R67, R67, 0.25 ;  /* 0x3e80000043432820 */ /* 0x000fe20000400000 */
[----:B------:R-:W-:Y:S01]  /*ca60*/  IADD3.X R25, PT, PT, R25, R29, R16, P0, P1 ;  /* 0x0000001d19197210 */ /* 0x000fe200007e2410 */
[----:B------:R-:W-:Y:S01]  /*ca70*/  @!P3 FMUL R63, R63, 16777216 ;  /* 0x4b8000003f3fb820 */ /* 0x000fe20000400000 */
[----:B------:R-:W-:Y:S01]  /*ca80*/  F2FP.BF16.F32.PACK_AB R39, R94, R61 ;  /* 0x0000003d5e27723e */ /* 0x000fe200000010ff */
[----:B------:R-:W-:Y:S01]  /*ca90*/  IMAD R94, R3, 0x4, R92 ;  /* 0x00000004035e7824 */ /* 0x000fe200078e025c */
[-C--:B------:R-:W-:Y:S01]  /*caa0*/  LEA R30, P0, R26, R24.reuse, 0x1 ;  /* 0x000000181a1e7211 */ /* 0x080fe200078008ff */
[----:B------:R-:W-:Y:S01]  /*cab0*/  @!P3 FMUL R67, R67, 16777216 ;  /* 0x4b8000004343b820 */ /* 0x000fe20000400000 */
[----:B------:R-:W-:Y:S01]  /*cac0*/  F2FP.BF16.F32.PACK_AB R45, R82, R47 ;  /* 0x0000002f522d723e */ /* 0x000fe200000010ff */
[----:B------:R-:W-:Y:S01]  /*cad0*/  FMUL R63, R71, R63 ;  /* 0x0000003f473f7220 */ /* 0x000fe20000400000 */
[----:B------:R-:W-:Y:S01]  /*cae0*/  LEA R82, R159, UR4, 0x4 ;  /* 0x000000049f527c11 */ /* 0x000fe2000f8e20ff */
[----:B------:R-:W-:Y:S01]  /*caf0*/  FMUL R98, R71, R67 ;  /* 0x0000004347627220 */ /* 0x000fe20000400000 */
[----:B------:R-:W-:Y:S01]  /*cb00*/  LEA.HI.X.SX32 R31, R26, R25, 0x1, P0 ;  /* 0x000000191a1f7211 */ /* 0x000fe200000f0eff */
[----:B------:R-:W-:Y:S01]  /*cb10*/  IMAD R26, R3, 0x4, R94 ;  /* 0x00000004031a7824 */ /* 0x000fe200078e025e */
[----:B------:R-:W-:Y:S01]  /*cb20*/  F2FP.BF16.F32.PACK_AB R43, R96, R57 ;  /* 0x00000039602b723e */ /* 0x000fe200000010ff */
[----:B------:R-:W-:Y:S01]  /*cb30*/  FFMA R83, R69, 0.69314718246459960938, R116 ;  /* 0x3f31721845537823 */ /* 0x000fe20000000074 */
[----:B------:R-:W-:Y:S01]  /*cb40*/  F2FP.BF16.F32.PACK_AB R47, R98, R63 ;  /* 0x0000003f622f723e */ /* 0x000fe200000010ff */
[----:B------:R-:W-:Y:S01]  /*cb50*/  IMAD R96, R3, 0x4, R26 ;  /* 0x0000000403607824 */ /* 0x000fe200078e021a */
[----:B------:R-:W-:-:S02]  /*cb60*/  LEA R32, P1, R34, R24, 0x1 ;  /* 0x0000001822207211 */ /* 0x000fc400078208ff */
[-C--:B------:R-:W-:Y:S01]  /*cb70*/  LEA R28, P2, R48, R24.reuse, 0x1 ;  /* 0x00000018301c7211 */ /* 0x080fe200078408ff */
[C---:B------:R-:W-:Y:S01]  /*cb80*/  IMAD R98, R3.reuse, 0x4, R96 ;  /* 0x0000000403627824 */ /* 0x040fe200078e0260 */
[----:B------:R-:W0:Y:S01]  /*cb90*/  LDS.128 R16, [R82] ;  /* 0x0000000052107984 */ /* 0x000e220000000c00 */
[-C--:B------:R-:W-:Y:S02]  /*cba0*/  LEA.HI.X.SX32 R33, R34, R25.reuse, 0x1, P1 ;  /* 0x0000001922217211 */ /* 0x080fe400008f0eff */
[C---:B------:R-:W-:Y:S01]  /*cbb0*/  IMAD R100, R3.reuse, 0x4, R98 ;  /* 0x0000000403647824 */ /* 0x040fe200078e0262 */
[----:B------:R-:W-:Y:S01]  /*cbc0*/  LDS.128 R12, [R82+0x1000] ;  /* 0x00100000520c7984 */ /* 0x000fe20000000c00 */
[C---:B------:R-:W-:Y:S02]  /*cbd0*/  LEA R34, P0, R50.reuse, R24, 0x1 ;  /* 0x0000001832227211 */ /* 0x040fe400078008ff */
[----:B------:R-:W-:Y:S01]  /*cbe0*/  IMAD R102, R3, 0x4, R100 ;  /* 0x0000000403667824 */ /* 0x000fe200078e0264 */
[----:B------:R-:W-:Y:S01]  /*cbf0*/  LDS.128 R8, [R82+0x2000] ;  /* 0x0020000052087984 */ /* 0x000fe20000000c00 */
[----:B------:R-:W-:-:S02]  /*cc00*/  LEA.HI.X.SX32 R35, R50, R25, 0x1, P0 ;  /* 0x0000001932237211 */ /* 0x000fc400000f0eff */
[C---:B------:R-:W-:Y:S01]  /*cc10*/  IMAD R104, R3.reuse, 0x4, R102 ;  /* 0x0000000403687824 */ /* 0x040fe200078e0266 */
[----:B------:R-:W-:Y:S01]  /*cc20*/  LDS.128 R4, [R82+0x3000] ;  /* 0x0030000052047984 */ /* 0x000fe20000000c00 */
[----:B------:R-:W-:Y:S02]  /*cc30*/  LEA.HI.X.SX32 R29, R48, R25, 0x1, P2 ;  /* 0x00000019301d7211 */ /* 0x000fe400010f0eff */
[----:B------:R-:W-:Y:S01]  /*cc40*/  IMAD R106, R3, 0x4, R104 ;  /* 0x00000004036a7824 */ /* 0x000fe200078e0268 */
[----:B------:R-:W-:Y:S01]  /*cc50*/  BAR.SYNC.DEFER_BLOCKING 0x0 ;  /* 0x0000000000007b1d */ /* 0x000fe20000010000 */
[----:B------:R-:W-:Y:S02]  /*cc60*/  ISETP.GE.U32.AND P4, PT, R163, 0x20, PT ;  /* 0x00000020a300780c */ /* 0x000fe40003f86070 */
[----:B------:R-:W-:-:S04]  /*cc70*/  IMAD R108, R3, 0x4, R106 ;  /* 0x00000004036c7824 */ /* 0x000fc800078e026a */
[----:B------:R-:W-:-:S04]  /*cc80*/  IMAD R110, R3, 0x4, R108 ;  /* 0x00000004036e7824 */ /* 0x000fc800078e026c */
[----:B------:R-:W-:-:S04]  /*cc90*/  IMAD R112, R3, 0x4, R110 ;  /* 0x0000000403707824 */ /* 0x000fc800078e026e */
[----:B------:R-:W-:-:S04]  /*cca0*/  IMAD R114, R3, 0x4, R112 ;  /* 0x0000000403727824 */ /* 0x000fc800078e0270 */
[----:B------:R-:W-:-:S04]  /*ccb0*/  IMAD R116, R3, 0x4, R114 ;  /* 0x0000000403747824 */ /* 0x000fc800078e0272 */
[C---:B------:R-:W-:Y:S01]  /*ccc0*/  IMAD R118, R3.reuse, 0x4, R116 ;  /* 0x0000000403767824 */ /* 0x040fe200078e0274 */
[----:B------:R1:W-:Y:S01]  /*ccd0*/  STS.128 [R68+0xc00], R44 ;  /* 0x000c002c44007388 */ /* 0x0003e20000000c00 */
[----:B0-----:R-:W-:Y:S02]  /*cce0*/  PRMT R161, R16, 0x7632, R161 ;  /* 0x0000763210a17816 */ /* 0x001fe400000000a1 */
[C---:B------:R-:W-:Y:S01]  /*ccf0*/  IMAD R120, R3.reuse, 0x4, R118 ;  /* 0x0000000403787824 */ /* 0x040fe200078e0276 */
[----:B------:R0:W-:Y:S03]  /*cd00*/  STS.128 [R68+0x400], R36 ;  /* 0x0004002444007388 */ /* 0x0001e60000000c00 */
[C---:B------:R-:W-:Y:S01]  /*cd10*/  IMAD R122, R3.reuse, 0x4, R120 ;  /* 0x00000004037a7824 */ /* 0x040fe200078e0278 */
[----:B------:R2:W-:Y:S03]  /*cd20*/  STS.128 [R68+0x800], R40 ;  /* 0x0008002844007388 */ /* 0x0005e60000000c00 */
[C---:B------:R-:W-:Y:S01]  /*cd30*/  IMAD R124, R3.reuse, 0x4, R122 ;  /* 0x00000004037c7824 */ /* 0x040fe200078e027a */
[----:B------:R3:W-:Y:S03]  /*cd40*/  STS.128 [R68], R20 ;  /* 0x0000001444007388 */ /* 0x0007e60000000c00 */
[----:B------:R-:W-:Y:S01]  /*cd50*/  IMAD R126, R3, 0x4, R124 ;  /* 0x00000004037e7824 */ /* 0x000fe200078e027c */
[----:B------:R-:W-:Y:S01]  /*cd60*/  BAR.SYNC.DEFER_BLOCKING 0x0 ;  /* 0x0000000000007b1d */ /* 0x000fe20000010000 */
[----:B-1----:R-:W-:-:S02]  /*cd70*/  LEA R44, P0, R56, R24, 0x1 ;  /* 0x00000018382c7211 */ /* 0x002fc400078008ff */
[-C--:B0-----:R-:W-:Y:S02]  /*cd80*/  LEA R38, P2, R54, R24.reuse, 0x1 ;  /* 0x0000001836267211 */ /* 0x081fe400078408ff */
[-C--:B------:R-:W-:Y:S02]  /*cd90*/  LEA.HI.X.SX32 R45, R56, R25.reuse, 0x1, P0 ;  /* 0x00000019382d7211 */ /* 0x080fe400000f0eff */
[-C--:B------:R-:W-:Y:S02]  /*cda0*/  LEA R46, P0, R62, R24.reuse, 0x1 ;  /* 0x000000183e2e7211 */ /* 0x080fe400078008ff */
[-C--:B------:R-:W-:Y:S02]  /*cdb0*/  LEA.HI.X.SX32 R39, R54, R25.reuse, 0x1, P2 ;  /* 0x0000001936277211 */ /* 0x080fe400010f0eff */
[----:B------:R-:W-:Y:S02]  /*cdc0*/  LEA.HI.X.SX32 R47, R62, R25, 0x1, P0 ;  /* 0x000000193e2f7211 */ /* 0x000fe400000f0eff */
[----:B------:R-:W-:-:S02]  /*cdd0*/  LEA R36, P1, R52, R24, 0x1 ;  /* 0x0000001834247211 */ /* 0x000fc400078208ff */
[-C--:B------:R-:W-:Y:S02]  /*cde0*/  LEA R54, P0, R70, R24.reuse, 0x1 ;  /* 0x0000001846367211 */ /* 0x080fe400078008ff */
[-C--:B------:R-:W-:Y:S02]  /*cdf0*/  LEA.HI.X.SX32 R37, R52, R25.reuse, 0x1, P1 ;  /* 0x0000001934257211 */ /* 0x080fe400008f0eff */
[-C--:B------:R-:W-:Y:S02]  /*ce00*/  LEA.HI.X.SX32 R55, R70, R25.reuse, 0x1, P0 ;  /* 0x0000001946377211 */ /* 0x080fe400000f0eff */
[-C--:B--2---:R-:W-:Y:S02]  /*ce10*/  LEA R40, P1, R58, R24.reuse, 0x1 ;  /* 0x000000183a287211 */ /* 0x084fe400078208ff */
[----:B------:R-:W-:Y:S01]  /*ce20*/  LEA R56, P0, R74, R24, 0x1 ;  /* 0x000000184a387211 */ /* 0x000fe200078008ff */
[----:B------:R-:W0:Y:S01]  /*ce30*/  LDS.128 R20, [R82] ;  /* 0x0000000052147984 */ /* 0x000e220000000c00 */
[----:B------:R-:W-:-:S02]  /*ce40*/  LEA.HI.X.SX32 R41, R58, R25, 0x1, P1 ;  /* 0x000000193a297211 */ /* 0x000fc400008f0eff */
[-C--:B------:R-:W-:Y:S01]  /*ce50*/  LEA.HI.X.SX32 R57, R74, R25.reuse, 0x1, P0 ;  /* 0x000000194a397211 */ /* 0x080fe200000f0eff */
[----:B------:R-:W-:Y:S01]  /*ce60*/  STG.E.U16 desc[UR8][R30.64], R16 ;  /* 0x000000101e007986 */ /* 0x000fe2000c101508 */
[-C--:B------:R-:W-:Y:S02]  /*ce70*/  LEA R50, P1, R64, R24.reuse, 0x1 ;  /* 0x0000001840327211 */ /* 0x080fe400078208ff */
[-C--:B------:R-:W-:Y:S01]  /*ce80*/  LEA R58, P0, R76, R24.reuse, 0x1 ;  /* 0x000000184c3a7211 */ /* 0x080fe200078008ff */
[----:B------:R-:W-:Y:S01]  /*ce90*/  STG.E.U16 desc[UR8][R32.64], R161 ;  /* 0x000000a120007986 */ /* 0x000fe2000c101508 */
[-C--:B------:R-:W-:Y:S02]  /*cea0*/  LEA.HI.X.SX32 R51, R64, R25.reuse, 0x1, P1 ;  /* 0x0000001940337211 */ /* 0x080fe400008f0eff */
[----:B------:R-:W-:Y:S01]  /*ceb0*/  LEA.HI.X.SX32 R59, R76, R25, 0x1, P0 ;  /* 0x000000194c3b7211 */ /* 0x000fe200000f0eff */
[----:B------:R1:W-:Y:S01]  /*cec0*/  STG.E.U16 desc[UR8][R28.64], R17 ;  /* 0x000000111c007986 */ /* 0x0003e2000c101508 */
[----:B------:R-:W-:-:S02]  /*ced0*/  LEA R42, P2, R60, R24, 0x1 ;  /* 0x000000183c2a7211 */ /* 0x000fc400078408ff */
[-C--:B------:R-:W-:Y:S02]  /*cee0*/  LEA R52, P1, R72, R24.reuse, 0x1 ;  /* 0x0000001848347211 */ /* 0x080fe400078208ff */
[-C--:B---3--:R-:W-:Y:S02]  /*cef0*/  LEA R68, P0, R84, R24.reuse, 0x1 ;  /* 0x0000001854447211 */ /* 0x088fe400078008ff */
[-C--:B------:R-:W-:Y:S02]  /*cf00*/  LEA.HI.X.SX32 R43, R60, R25.reuse, 0x1, P2 ;  /* 0x000000193c2b7211 */ /* 0x080fe400010f0eff */
[-C--:B------:R-:W-:Y:S02]  /*cf10*/  LEA.HI.X.SX32 R53, R72, R25.reuse, 0x1, P1 ;  /* 0x0000001948357211 */ /* 0x080fe400008f0eff */
[----:B------:R-:W-:Y:S02]  /*cf20*/  LEA.HI.X.SX32 R69, R84, R25, 0x1, P0 ;  /* 0x0000001954457211 */ /* 0x000fe400000f0eff */
[----:B------:R-:W-:-:S02]  /*cf30*/  LEA R48, P2, R66, R24, 0x1 ;  /* 0x0000001842307211 */ /* 0x000fc400078408ff */
[-C--:B------:R-:W-:Y:S02]  /*cf40*/  LEA R62, P1, R78, R24.reuse, 0x1 ;  /* 0x000000184e3e7211 */ /* 0x080fe400078208ff */
[-C--:B------:R-:W-:Y:S02]  /*cf50*/  LEA R74, P0, R90, R24.reuse, 0x1 ;  /* 0x000000185a4a7211 */ /* 0x080fe400078008ff */
[-C--:B------:R-:W-:Y:S02]  /*cf60*/  LEA.HI.X.SX32 R49, R66, R25.reuse, 0x1, P2 ;  /* 0x0000001942317211 */ /* 0x080fe400010f0eff */
[-C--:B------:R-:W-:Y:S02]  /*cf70*/  LEA.HI.X.SX32 R63, R78, R25.reuse, 0x1, P1 ;  /* 0x000000194e3f7211 */ /* 0x080fe400008f0eff */
[----:B------:R-:W-:Y:S02]  /*cf80*/  LEA.HI.X.SX32 R75, R90, R25, 0x1, P0 ;  /* 0x000000195a4b7211 */ /* 0x000fe400000f0eff */
[----:B------:R-:W-:-:S02]  /*cf90*/  LEA R60, P2, R80, R24, 0x1 ;  /* 0x00000018503c7211 */ /* 0x000fc400078408ff */
[-C--:B------:R-:W-:Y:S02]  /*cfa0*/  LEA R78, P0, R26, R24.reuse, 0x1 ;  /* 0x000000181a4e7211 */ /* 0x080fe400078008ff */
[-C--:B------:R-:W-:Y:S02]  /*cfb0*/  LEA.HI.X.SX32 R61, R80, R25.reuse, 0x1, P2 ;  /* 0x00000019503d7211 */ /* 0x080fe400010f0eff */
[-C--:B------:R-:W-:Y:S01]  /*cfc0*/  LEA.HI.X.SX32 R79, R26, R25.reuse, 0x1, P0 ;  /* 0x000000191a4f7211 */ /* 0x080fe200000f0eff */
[C---:B------:R-:W-:Y:S01]  /*cfd0*/  IMAD R26, R3.reuse, 0x4, R126 ;  /* 0x00000004031a7824 */ /* 0x040fe200078e027e */
[-C--:B------:R-:W-:Y:S02]  /*cfe0*/  LEA R66, P2, R88, R24.reuse, 0x1 ;  /* 0x0000001858427211 */ /* 0x080fe400078408ff */
[----:B------:R-:W-:Y:S01]  /*cff0*/  LEA R64, P1, R86, R24, 0x1 ;  /* 0x0000001856407211 */ /* 0x000fe200078208ff */
[----:B------:R-:W-:Y:S01]  /*d000*/  IMAD R128, R3, 0x4, R26 ;  /* 0x0000000403807824 */ /* 0x000fe200078e021a */
[----:B------:R-:W-:-:S02]  /*d010*/  LEA.HI.X.SX32 R67, R88, R25, 0x1, P2 ;  /* 0x0000001958437211 */ /* 0x000fc400010f0eff */
[-C--:B------:R-:W-:Y:S01]  /*d020*/  LEA R70, P2, R94, R24.reuse, 0x1 ;  /* 0x000000185e467211 */ /* 0x080fe200078408ff */
[C---:B------:R-:W-:Y:S01]  /*d030*/  IMAD R130, R3.reuse, 0x4, R128 ;  /* 0x0000000403827824 */ /* 0x040fe200078e0280 */
        /* <DEDUP_REMOVED lines=16> */
[-C--:B------:R-:W-:Y:S01]  /*d140*/  LEA.HI.X.SX32 R93, R110, R25.reuse, 0x1, P2 ;  /* 0x000000196e5d7211 */ /* 0x080fe200010f0eff */
[C---:B------:R-:W-:Y:S01]  /*d150*/  IMAD R142, R3.reuse, 0x4, R140 ;  /* 0x00000004038e7824 */ /* 0x040fe200078e028c */
[-C--:B------:R-:W-:Y:S02]  /*d160*/  LEA R86, P1, R102, R24.reuse, 0x1 ;  /* 0x0000001866567211 */ /* 0x080fe400078208ff */
[-C--:B------:R-:W-:Y:S01]  /*d170*/  LEA R96, P2, R116, R24.reuse, 0x1 ;  /* 0x0000001874607211 */ /* 0x080fe200078408ff */
[----:B------:R-:W-:Y:S01]  /*d180*/  IMAD R144, R3, 0x4, R142 ;  /* 0x0000000403907824 */ /* 0x000fe200078e028e */
[----:B------:R-:W-:Y:S02]  /*d190*/  LEA R84, P0, R100, R24, 0x1 ;  /* 0x0000001864547211 */ /* 0x000fe400078008ff */
[-C--:B------:R-:W-:Y:S02]  /*d1a0*/  LEA.HI.X.SX32 R87, R102, R25.reuse, 0x1, P1 ;  /* 0x0000001966577211 */ /* 0x080fe400008f0eff */
[----:B------:R-:W-:-:S02]  /*d1b0*/  LEA.HI.X.SX32 R97, R116, R25, 0x1, P2 ;  /* 0x0000001974617211 */ /* 0x000fc400010f0eff */
[-C--:B------:R-:W-:Y:S02]  /*d1c0*/  LEA R90, P1, R108, R24.reuse, 0x1 ;  /* 0x000000186c5a7211 */ /* 0x080fe400078208ff */
[-C--:B------:R-:W-:Y:S02]  /*d1d0*/  LEA R102, P2, R122, R24.reuse, 0x1 ;  /* 0x000000187a667211 */ /* 0x080fe400078408ff */
[-C--:B------:R-:W-:Y:S02]  /*d1e0*/  LEA.HI.X.SX32 R85, R100, R25.reuse, 0x1, P0 ;  /* 0x0000001964557211 */ /* 0x080fe400000f0eff */
[----:B------:R-:W-:Y:S02]  /*d1f0*/  LEA R94, P0, R106, R24, 0x1 ;  /* 0x000000186a5e7211 */ /* 0x000fe400078008ff */
[-C--:B------:R-:W-:Y:S02]  /*d200*/  LEA.HI.X.SX32 R91, R108, R25.reuse, 0x1, P1 ;  /* 0x000000196c5b7211 */ /* 0x080fe400008f0eff */
[----:B------:R-:W-:-:S02]  /*d210*/  LEA.HI.X.SX32 R103, R122, R25, 0x1, P2 ;  /* 0x000000197a677211 */ /* 0x000fc400010f0eff */
[-C--:B------:R-:W-:Y:S02]  /*d220*/  LEA R108, P2, R26, R24.reuse, 0x1 ;  /* 0x000000181a6c7211 */ /* 0x080fe400078408ff */
[-C--:B------:R-:W-:Y:S02]  /*d230*/  LEA.HI.X.SX32 R95, R106, R25.reuse, 0x1, P0 ;  /* 0x000000196a5f7211 */ /* 0x080fe400000f0eff */
[-C--:B------:R-:W-:Y:S02]  /*d240*/  LEA R100, P0, R112, R24.reuse, 0x1 ;  /* 0x0000001870647211 */ /* 0x080fe400078008ff */
[-C--:B------:R-:W-:Y:S01]  /*d250*/  LEA.HI.X.SX32 R109, R26, R25.reuse, 0x1, P2 ;  /* 0x000000191a6d7211 */ /* 0x080fe200010f0eff */
[C---:B------:R-:W-:Y:S01]  /*d260*/  IMAD R26, R3.reuse, 0x4, R144 ;  /* 0x00000004031a7824 */ /* 0x040fe200078e0290 */
[----:B------:R-:W-:Y:S02]  /*d270*/  LEA.HI.X.SX32 R101, R112, R25, 0x1, P0 ;  /* 0x0000001970657211 */ /* 0x000fe400000f0eff */
[-C--:B------:R-:W-:Y:S01]  /*d280*/  LEA R98, P1, R114, R24.reuse, 0x1 ;  /* 0x0000001872627211 */ /* 0x080fe200078208ff */
[----:B------:R-:W-:Y:S01]  /*d290*/  IMAD R146, R3, 0x4, R26 ;  /* 0x0000000403927824 */ /* 0x000fe200078e021a */
[----:B------:R-:W-:-:S02]  /*d2a0*/  LEA R106, P0, R118, R24, 0x1 ;  /* 0x00000018766a7211 */ /* 0x000fc400078008ff */
[-C--:B------:R-:W-:Y:S01]  /*d2b0*/  LEA.HI.X.SX32 R99, R114, R25.reuse, 0x1, P1 ;  /* 0x0000001972637211 */ /* 0x080fe200008f0eff */
[C---:B------:R-:W-:Y:S01]  /*d2c0*/  IMAD R148, R3.reuse, 0x4, R146 ;  /* 0x0000000403947824 */ /* 0x040fe200078e0292 */
[-C--:B------:R-:W-:Y:S02]  /*d2d0*/  LEA.HI.X.SX32 R107, R118, R25.reuse, 0x1, P0 ;  /* 0x00000019766b7211 */ /* 0x080fe400000f0eff */
[-C--:B------:R-:W-:Y:S01]  /*d2e0*/  LEA R104, P1, R120, R24.reuse, 0x1 ;  /* 0x0000001878687211 */ /* 0x080fe200078208ff */
[C---:B------:R-:W-:Y:S01]  /*d2f0*/  IMAD R150, R3.reuse, 0x4, R148 ;  /* 0x0000000403967824 */ /* 0x040fe200078e0294 */
[----:B------:R-:W-:Y:S02]  /*d300*/  LEA R112, P0, R124, R24, 0x1 ;  /* 0x000000187c707211 */ /* 0x000fe400078008ff */
[-C--:B------:R-:W-:Y:S01]  /*d310*/  LEA.HI.X.SX32 R105, R120, R25.reuse, 0x1, P1 ;  /* 0x0000001978697211 */ /* 0x080fe200008f0eff */
[----:B------:R-:W-:Y:S01]  /*d320*/  IMAD R152, R3, 0x4, R150 ;  /* 0x0000000403987824 */ /* 0x000fe200078e0296 */
[----:B------:R-:W-:-:S02]  /*d330*/  LEA.HI.X.SX32 R113, R124, R25, 0x1, P0 ;  /* 0x000000197c717211 */ /* 0x000fc400000f0eff */
[-C--:B------:R-:W-:Y:S01]  /*d340*/  LEA R110, P1, R126, R24.reuse, 0x1 ;  /* 0x000000187e6e7211 */ /* 0x080fe200078208ff */
[C---:B------:R-:W-:Y:S01]  /*d350*/  IMAD R154, R3.reuse, 0x4, R152 ;  /* 0x00000004039a7824 */ /* 0x040fe200078e0298 */
[-C--:B------:R-:W-:Y:S02]  /*d360*/  LEA R118, P0, R128, R24.reuse, 0x1 ;  /* 0x0000001880767211 */ /* 0x080fe400078008ff */
[-C--:B------:R-:W-:Y:S01]  /*d370*/  LEA.HI.X.SX32 R111, R126, R25.reuse, 0x1, P1 ;  /* 0x000000197e6f7211 */ /* 0x080fe200008f0eff */
[C---:B------:R-:W-:Y:S01]  /*d380*/  IMAD R156, R3.reuse, 0x4, R154 ;  /* 0x00000004039c7824 */ /* 0x040fe200078e029a */
[----:B------:R-:W-:Y:S02]  /*d390*/  LEA.HI.X.SX32 R119, R128, R25, 0x1, P0 ;  /* 0x0000001980777211 */ /* 0x000fe400000f0eff */
[-C--:B------:R-:W-:Y:S01]  /*d3a0*/  LEA R114, P1, R130, R24.reuse, 0x1 ;  /* 0x0000001882727211 */ /* 0x080fe200078208ff */
[----:B------:R-:W-:Y:S01]  /*d3b0*/  IMAD R158, R3, 0x4, R156 ;  /* 0x00000004039e7824 */ /* 0x000fe200078e029c */
[----:B------:R-:W-:-:S02]  /*d3c0*/  LEA R124, P0, R134, R24, 0x1 ;  /* 0x00000018867c7211 */ /* 0x000fc400078008ff */
[-C--:B------:R-:W-:Y:S02]  /*d3d0*/  LEA.HI.X.SX32 R115, R130, R25.reuse, 0x1, P1 ;  /* 0x0000001982737211 */ /* 0x080fe400008f0eff */
[-C--:B------:R-:W-:Y:S02]  /*d3e0*/  LEA.HI.X.SX32 R125, R134, R25.reuse, 0x1, P0 ;  /* 0x00000019867d7211 */ /* 0x080fe400000f0eff */
[-C--:B------:R-:W-:Y:S02]  /*d3f0*/  LEA R116, P2, R132, R24.reuse, 0x1 ;  /* 0x0000001884747211 */ /* 0x080fe400078408ff */
[----:B------:R-:W-:Y:S02]  /*d400*/  LEA R130, P0, R140, R24, 0x1 ;  /* 0x000000188c827211 */ /* 0x000fe400078008ff */
[-C--:B------:R-:W-:Y:S02]  /*d410*/  LEA.HI.X.SX32 R117, R132, R25.reuse, 0x1, P2 ;  /* 0x0000001984757211 */ /* 0x080fe400010f0eff */
[----:B------:R-:W-:-:S02]  /*d420*/  LEA.HI.X.SX32 R131, R140, R25, 0x1, P0 ;  /* 0x000000198c837211 */ /* 0x000fc400000f0eff */
[-C--:B------:R-:W-:Y:S02]  /*d430*/  LEA R132, P0, R26, R24.reuse, 0x1 ;  /* 0x000000181a847211 */ /* 0x080fe400078008ff */
[-C--:B------:R-:W-:Y:S02]  /*d440*/  LEA R122, P1, R136, R24.reuse, 0x1 ;  /* 0x00000018887a7211 */ /* 0x080fe400078208ff */
[-C--:B------:R-:W-:Y:S02]  /*d450*/  LEA R120, P2, R138, R24.reuse, 0x1 ;  /* 0x000000188a787211 */ /* 0x080fe400078408ff */
[-C--:B------:R-:W-:Y:S01]  /*d460*/  LEA.HI.X.SX32 R133, R26, R25.reuse, 0x1, P0 ;  /* 0x000000191a857211 */ /* 0x080fe200000f0eff */
[C---:B------:R-:W-:Y:S01]  /*d470*/  IMAD R26, R3.reuse, 0x4, R158 ;  /* 0x00000004031a7824 */ /* 0x040fe200078e029e */
[-C--:B------:R-:W-:Y:S02]  /*d480*/  LEA.HI.X.SX32 R123, R136, R25.reuse, 0x1, P1 ;  /* 0x00000019887b7211 */ /* 0x080fe400008f0eff */
[----:B------:R-:W-:Y:S01]  /*d490*/  LEA.HI.X.SX32 R121, R138, R25, 0x1, P2 ;  /* 0x000000198a797211 */ /* 0x000fe200010f0eff */
[----:B------:R-:W-:Y:S01]  /*d4a0*/  IMAD R160, R3, 0x4, R26 ;  /* 0x0000000403a07824 */ /* 0x000fe200078e021a */
[----:B------:R-:W-:-:S02]  /*d4b0*/  LEA R128, P1, R142, R24, 0x1 ;  /* 0x000000188e807211 */ /* 0x000fc400078208ff */
        /* <DEDUP_REMOVED lines=9> */
[-C--:B------:R-:W-:Y:S02]  /*d550*/  LEA.HI.X.SX32 R135, R148, R25.reuse, 0x1, P2 ;  /* 0x0000001994877211 */ /* 0x080fe400010f0eff */
[-C--:B------:R-:W-:Y:S02]  /*d560*/  LEA R142, P0, R150, R24.reuse, 0x1 ;  /* 0x00000018968e7211 */ /* 0x080fe400078008ff */
[-C--:B------:R-:W-:Y:S02]  /*d570*/  LEA R138, P1, R152, R24.reuse, 0x1 ;  /* 0x00000018988a7211 */ /* 0x080fe400078208ff */
[----:B------:R-:W-:Y:S02]  /*d580*/  LEA R140, P2, R154, R24, 0x1 ;  /* 0x000000189a8c7211 */ /* 0x000fe400078408ff */
[-C--:B------:R-:W-:Y:S02]  /*d590*/  LEA.HI.X.SX32 R143, R150, R25.reuse, 0x1, P0 ;  /* 0x00000019968f7211 */ /* 0x080fe400000f0eff */
        /* <DEDUP_REMOVED lines=10> */
[-C--:B------:R-:W-:Y:S02]  /*d640*/  LEA R150, P2, R164, R24.reuse, 0x1 ;  /* 0x00000018a4967211 */ /* 0x080fe400078408ff */
[----:B------:R-:W-:Y:S02]  /*d650*/  LEA R152, P3, R3, R24, 0x1 ;  /* 0x0000001803987211 */ /* 0x000fe400078608ff */
[----:B------:R-:W-:-:S02]  /*d660*/  LEA.HI.X.SX32 R155, R160, R25, 0x1, P0 ;  /* 0x00000019a09b7211 */ /* 0x000fc400000f0eff */
[-C--:B------:R-:W-:Y:S02]  /*d670*/  LEA.HI.X.SX32 R157, R162, R25.reuse, 0x1, P1 ;  /* 0x00000019a29d7211 */ /* 0x080fe400008f0eff */
[-C--:B------:R-:W-:Y:S02]  /*d680*/  LEA.HI.X.SX32 R151, R164, R25.reuse, 0x1, P2 ;  /* 0x00000019a4977211 */ /* 0x080fe400010f0eff */
[----:B------:R-:W-:Y:S02]  /*d690*/  LEA.HI.X.SX32 R153, R3, R25, 0x1, P3 ;  /* 0x0000001903997211 */ /* 0x000fe400018f0eff */
[----:B------:R-:W2:Y:S01]  /*d6a0*/  LDS.128 R24, [R82+0x1000] ;  /* 0x0010000052187984 */ /* 0x000ea20000000c00 */
[----:B------:R-:W-:Y:S02]  /*d6b0*/  PRMT R3, R17, 0x7632, R3 ;  /* 0x0000763211037816 */ /* 0x000fe40000000003 */
[----:B-1----:R-:W-:Y:S02]  /*d6c0*/  PRMT R29, R18, 0x7632, R29 ;  /* 0x00007632121d7816 */ /* 0x002fe4000000001d */
[----:B------:R-:W-:Y:S01]  /*d6d0*/  PRMT R31, R19, 0x7632, R31 ;  /* 0x00007632131f7816 */ /* 0x000fe2000000001f */
[----:B------:R1:W-:Y:S01]  /*d6e0*/  STG.E.U16 desc[UR8][R34.64], R3 ;  /* 0x0000000322007986 */ /* 0x0003e2000c101508 */
[----:B0-----:R-:W-:-:S02]  /*d6f0*/  PRMT R16, R20, 0x7632, R16 ;  /* 0x0000763214107816 */ /* 0x001fc40000000010 */
[----:B------:R-:W-:Y:S01]  /*d700*/  PRMT R17, R21, 0x7632, R17 ;  /* 0x0000763215117816 */ /* 0x000fe20000000011 */
[----:B------:R0:W-:Y:S01]  /*d710*/  STG.E.U16 desc[UR8][R36.64], R18 ;  /* 0x0000001224007986 */ /* 0x0001e2000c101508 */
[----:B------:R-:W-:Y:S02]  /*d720*/  PRMT R30, R12, 0x7632, R30 ;  /* 0x000076320c1e7816 */ /* 0x000fe4000000001e */
[----:B------:R-:W-:Y:S01]  /*d730*/  PRMT R32, R13, 0x7632, R32 ;  /* 0x000076320d207816 */ /* 0x000fe20000000020 */
[----:B------:R3:W-:Y:S01]  /*d740*/  STG.E.U16 desc[UR8][R38.64], R29 ;  /* 0x0000001d26007986 */ /* 0x0007e2000c101508 */
[----:B------:R-:W-:-:S03]  /*d750*/  ISETP.GE.U32.AND P0, PT, R159, 0x40, PT ;  /* 0x000000409f00780c */ /* 0x000fc60003f06070 */
[----:B------:R-:W-:Y:S01]  /*d760*/  STG.E.U16 desc[UR8][R44.64], R19 ;  /* 0x000000132c007986 */ /* 0x000fe2000c101508 */
[----:B-1----:R-:W-:Y:S02]  /*d770*/  PRMT R3, R22, 0x7632, R3 ;  /* 0x0000763216037816 */ /* 0x002fe40000000003 */
[----:B------:R-:W-:Y:S01]  /*d780*/  PRMT R35, R15, 0x7632, R35 ;  /* 0x000076320f237816 */ /* 0x000fe20000000023 */
[----:B------:R-:W-:Y:S01]  /*d790*/  STG.E.U16 desc[UR8][R40.64], R31 ;  /* 0x0000001f28007986 */ /* 0x000fe2000c101508 */
[----:B0-----:R-:W-:-:S03]  /*d7a0*/  PRMT R37, R14, 0x7632, R37 ;  /* 0x000076320e257816 */ /* 0x001fc60000000025 */
[----:B------:R0:W-:Y:S01]  /*d7b0*/  STG.E.U16 desc[UR8][R42.64], R20 ;  /* 0x000000142a007986 */ /* 0x0001e2000c101508 */
[----:B---3--:R-:W-:-:S03]  /*d7c0*/  PRMT R29, R23, 0x7632, R29 ;  /* 0x00007632171d7816 */ /* 0x008fc6000000001d */
[----:B------:R-:W-:Y:S04]  /*d7d0*/  STG.E.U16 desc[UR8][R46.64], R16 ;  /* 0x000000102e007986 */ /* 0x000fe8000c101508 */
[----:B------:R1:W-:Y:S04]  /*d7e0*/  STG.E.U16 desc[UR8][R50.64], R21 ;  /* 0x0000001532007986 */ /* 0x0003e8000c101508 */
[----:B------:R3:W-:Y:S01]  /*d7f0*/  STG.E.U16 desc[UR8][R48.64], R17 ;  /* 0x0000001130007986 */ /* 0x0007e2000c101508 */
[----:B--2---:R-:W-:-:S03]  /*d800*/  PRMT R38, R24, 0x7632, R38 ;  /* 0x0000763218267816 */ /* 0x004fc60000000026 */
[----:B------:R-:W2:Y:S01]  /*d810*/  LDS.128 R16, [R82+0x2000] ;  /* 0x0020000052107984 */ /* 0x000ea20000000c00 */
[----:B0-----:R-:W-:Y:S02]  /*d820*/  PRMT R42, R25, 0x7632, R42 ;  /* 0x00007632192a7816 */ /* 0x001fe4000000002a */
[----:B------:R-:W-:Y:S01]  /*d830*/  PRMT R44, R26, 0x7632, R44 ;  /* 0x000076321a2c7816 */ /* 0x000fe2000000002c */
[----:B------:R-:W-:Y:S01]  /*d840*/  STG.E.U16 desc[UR8][R54.64], R22 ;  /* 0x0000001636007986 */ /* 0x000fe2000c101508 */
[----:B------:R-:W-:Y:S02]  /*d850*/  PRMT R45, R27, 0x7632, R45 ;  /* 0x000076321b2d7816 */ /* 0x000fe4000000002d */
[----:B-1----:R-:W-:Y:S01]  /*d860*/  PRMT R50, R8, 0x7632, R50 ;  /* 0x0000763208327816 */ /* 0x002fe20000000032 */
[----:B------:R0:W-:Y:S01]  /*d870*/  STG.E.U16 desc[UR8][R52.64], R3 ;  /* 0x0000000334007986 */ /* 0x0001e2000c101508 */
[----:B---3--:R-:W-:-:S03]  /*d880*/  PRMT R48, R9, 0x7632, R48 ;  /* 0x0000763209307816 */ /* 0x008fc60000000030 */
[----:B------:R1:W-:Y:S04]  /*d890*/  STG.E.U16 desc[UR8][R56.64], R23 ;  /* 0x0000001738007986 */ /* 0x0003e8000c101508 */
[----:B------:R-:W-:Y:S04]  /*d8a0*/  STG.E.U16 desc[UR8][R58.64], R29 ;  /* 0x0000001d3a007986 */ /* 0x000fe8000c101508 */
[----:B------:R3:W-:Y:S01]  /*d8b0*/  STG.E.U16 desc[UR8][R62.64], R12 ;  /* 0x0000000c3e007986 */ /* 0x0007e2000c101508 */
[----:B0-----:R-:W-:-:S03]  /*d8c0*/  PRMT R52, R10, 0x7632, R52 ;  /* 0x000076320a347816 */ /* 0x001fc60000000034 */
[----:B------:R0:W-:Y:S01]  /*d8d0*/  STG.E.U16 desc[UR8][R60.64], R30 ;  /* 0x0000001e3c007986 */ /* 0x0001e2000c101508 */
[----:B-1----:R-:W-:-:S03]  /*d8e0*/  PRMT R56, R11, 0x7632, R56 ;  /* 0x000076320b387816 */ /* 0x002fc60000000038 */
[----:B------:R-:W-:Y:S04]  /*d8f0*/  STG.E.U16 desc[UR8][R68.64], R13 ;  /* 0x0000000d44007986 */ /* 0x000fe8000c101508 */
[----:B------:R1:W-:Y:S04]  /*d900*/  STG.E.U16 desc[UR8][R64.64], R32 ;  /* 0x0000002040007986 */ /* 0x0003e8000c101508 */
[----:B------:R4:W-:Y:S04]  /*d910*/  STG.E.U16 desc[UR8][R66.64], R14 ;  /* 0x0000000e42007986 */ /* 0x0009e8000c101508 */
[----:B------:R-:W-:Y:S01]  /*d920*/  STG.E.U16 desc[UR8][R74.64], R37 ;  /* 0x000000254a007986 */ /* 0x000fe2000c101508 */
[----:B--2---:R-:W-:-:S02]  /*d930*/  PRMT R54, R16, 0x7632, R54 ;  /* 0x0000763210367816 */ /* 0x004fc40000000036 */
[----:B------:R-:W-:Y:S01]  /*d940*/  PRMT R57, R17, 0x7632, R57 ;  /* 0x0000763211397816 */ /* 0x000fe20000000039 */
[----:B------:R-:W-:Y:S01]  /*d950*/  STG.E.U16 desc[UR8][R72.64], R15 ;  /* 0x0000000f48007986 */ /* 0x000fe2000c101508 */
[----:B---3--:R-:W-:Y:S02]  /*d960*/  PRMT R62, R18, 0x7632, R62 ;  /* 0x00007632123e7816 */ /* 0x008fe4000000003e */
[----:B0-----:R-:W-:Y:S01]  /*d970*/  PRMT R60, R19, 0x7632, R60 ;  /* 0x00007632133c7816 */ /* 0x001fe2000000003c */
[----:B------:R-:W0:Y:S01]  /*d980*/  LDS.128 R12, [R82+0x3000] ;  /* 0x00300000520c7984 */ /* 0x000e220000000c00 */
[----:B-1----:R-:W-:Y:S02]  /*d990*/  PRMT R64, R4, 0x7632, R64 ;  /* 0x0000763204407816 */ /* 0x002fe40000000040 */
[----:B----4-:R-:W-:Y:S01]  /*d9a0*/  PRMT R66, R5, 0x7632, R66 ;  /* 0x0000763205427816 */ /* 0x010fe20000000042 */
[----:B------:R-:W-:Y:S01]  /*d9b0*/  STG.E.U16 desc[UR8][R70.64], R35 ;  /* 0x0000002346007986 */ /* 0x000fe2000c101508 */
[----:B------:R-:W-:-:S02]  /*d9c0*/  PRMT R67, R6, 0x7632, R67 ;  /* 0x0000763206437816 */ /* 0x000fc40000000043 */
[----:B------:R-:W-:Y:S01]  /*d9d0*/  PRMT R69, R7, 0x7632, R69 ;  /* 0x0000763207457816 */ /* 0x000fe20000000045 */
[----:B------:R1:W-:Y:S04]  /*d9e0*/  STG.E.U16 desc[UR8][R78.64], R24 ;  /* 0x000000184e007986 */ /* 0x0003e8000c101508 */
[----:B------:R2:W-:Y:S04]  /*d9f0*/  STG.E.U16 desc[UR8][R76.64], R38 ;  /* 0x000000264c007986 */ /* 0x0005e8000c101508 */
[----:B------:R-:W-:Y:S04]  /*da00*/  STG.E.U16 desc[UR8][R80.64], R25 ;  /* 0x0000001950007986 */ /* 0x000fe8000c101508 */
[----:B------:R-:W-:Y:S04]  /*da10*/  STG.E.U16 desc[UR8][R84.64], R42 ;  /* 0x0000002a54007986 */ /* 0x000fe8000c101508 */
[----:B------:R-:W-:Y:S04]  /*da20*/  STG.E.U16 desc[UR8][R86.64], R26 ;  /* 0x0000001a56007986 */ /* 0x000fe8000c101508 */
[----:B------:R-:W-:Y:S04]  /*da30*/  STG.E.U16 desc[UR8][R88.64], R44 ;  /* 0x0000002c58007986 */ /* 0x000fe8000c101508 */
[----:B------:R-:W-:Y:S04]  /*da40*/  STG.E.U16 desc[UR8][R94.64], R27 ;  /* 0x0000001b5e007986 */ /* 0x000fe8000c101508 */
[----:B------:R-:W-:Y:S04]  /*da50*/  STG.E.U16 desc[UR8][R90.64], R45 ;  /* 0x0000002d5a007986 */ /* 0x000fe8000c101508 */
[----:B------:R-:W-:Y:S01]  /*da60*/  STG.E.U16 desc[UR8][R92.64], R8 ;  /* 0x000000085c007986 */ /* 0x000fe2000c101508 */
[----:B0-----:R-:W-:-:S02]  /*da70*/  PRMT R74, R12, 0x7632, R74 ;  /* 0x000076320c4a7816 */ /* 0x001fc4000000004a */
[----:B------:R-:W-:Y:S01]  /*da80*/  PRMT R72, R13, 0x7632, R72 ;  /* 0x000076320d487816 */ /* 0x000fe20000000048 */
[----:B------:R-:W-:Y:S01]  /*da90*/  STG.E.U16 desc[UR8][R100.64], R50 ;  /* 0x0000003264007986 */ /* 0x000fe2000c101508 */
[----:B-1----:R-:W-:Y:S02]  /*daa0*/  PRMT R78, R14, 0x7632, R78 ;  /* 0x000076320e4e7816 */ /* 0x002fe4000000004e */
[----:B--2---:R-:W-:Y:S01]  /*dab0*/  PRMT R76, R15, 0x7632, R76 ;  /* 0x000076320f4c7816 */ /* 0x004fe2000000004c */
[----:B------:R0:W-:Y:S04]  /*dac0*/  STG.E.U16 desc[UR8][R98.64], R9 ;  /* 0x0000000962007986 */ /* 0x0001e8000c101508 */
[----:B------:R-:W-:Y:S04]  /*dad0*/  STG.E.U16 desc[UR8][R96.64], R48 ;  /* 0x0000003060007986 */ /* 0x000fe8000c101508 */
[----:B------:R-:W-:Y:S04]  /*dae0*/  STG.E.U16 desc[UR8][R106.64], R10 ;  /* 0x0000000a6a007986 */ /* 0x000fe8000c101508 */
[----:B------:R-:W-:Y:S01]  /*daf0*/  STG.E.U16 desc[UR8][R104.64], R52 ;  /* 0x0000003468007986 */ /* 0x000fe2000c101508 */
[----:B0-----:R-:W0:Y:S03]  /*db00*/  LDC.64 R8, c[0x0][0x3a0] ;  /* 0x0000e800ff087b82 */ /* 0x001e260000000a00 */
[----:B------:R-:W-:Y:S04]  /*db10*/  STG.E.U16 desc[UR8][R102.64], R11 ;  /* 0x0000000b66007986 */ /* 0x000fe8000c101508 */
        /* <DEDUP_REMOVED lines=11> */
[----:B------:R1:W-:Y:S04]  /*dbd0*/  STG.E.U16 desc[UR8][R126.64], R5 ;  /* 0x000000057e007986 */ /* 0x0003e8000c101508 */
[----:B------:R-:W-:Y:S04]  /*dbe0*/  STG.E.U16 desc[UR8][R132.64], R66 ;  /* 0x0000004284007986 */ /* 0x000fe8000c101508 */
[----:B------:R2:W-:Y:S04]  /*dbf0*/  STG.E.U16 desc[UR8][R136.64], R6 ;  /* 0x0000000688007986 */ /* 0x0005e8000c101508 */
[----:B------:R-:W-:Y:S01]  /*dc00*/  STG.E.U16 desc[UR8][R134.64], R67 ;  /* 0x0000004386007986 */ /* 0x000fe2000c101508 */
[----:B-1----:R-:W-:-:S03]  /*dc10*/  IMAD.SHL.U32 R5, R165, 0x4, RZ ;  /* 0x00000004a5057824 */ /* 0x002fc600078e00ff */
[----:B------:R1:W-:Y:S04]  /*dc20*/  STG.E.U16 desc[UR8][R142.64], R7 ;  /* 0x000000078e007986 */ /* 0x0003e8000c101508 */
[----:B------:R-:W-:Y:S01]  /*dc30*/  STG.E.U16 desc[UR8][R138.64], R69 ;  /* 0x000000458a007986 */ /* 0x000fe2000c101508 */
[----:B--2---:R-:W-:-:S03]  /*dc40*/  IMAD.HI R6, R165, 0x4, RZ ;  /* 0x00000004a5067827 */ /* 0x004fc600078e02ff */
[----:B------:R-:W-:Y:S04]  /*dc50*/  STG.E.U16 desc[UR8][R140.64], R12 ;  /* 0x0000000c8c007986 */ /* 0x000fe8000c101508 */
[----:B------:R-:W-:Y:S01]  /*dc60*/  STG.E.U16 desc[UR8][R148.64], R74 ;  /* 0x0000004a94007986 */ /* 0x000fe2000c101508 */
[----:B-1----:R-:W-:Y:S02]  /*dc70*/  LOP3.LUT R7, R2, 0xf0, RZ, 0xc0, !PT ;  /* 0x000000f002077812 */ /* 0x002fe400078ec0ff */
[----:B------:R-:W1:Y:S01]  /*dc80*/  LDC R2, c[0x0][0x3ec] ;  /* 0x0000fb00ff027b82 */ /* 0x000e620000000800 */
[----:B------:R-:W-:Y:S04]  /*dc90*/  STG.E.U16 desc[UR8][R146.64], R13 ;  /* 0x0000000d92007986 */ /* 0x000fe8000c101508 */
[----:B------:R-:W-:Y:S04]  /*dca0*/  STG.E.U16 desc[UR8][R144.64], R72 ;  /* 0x0000004890007986 */ /* 0x000fe8000c101508 */
[----:B------:R-:W-:Y:S04]  /*dcb0*/  STG.E.U16 desc[UR8][R154.64], R14 ;  /* 0x0000000e9a007986 */ /* 0x000fe8000c101508 */
[----:B------:R-:W-:Y:S04]  /*dcc0*/  STG.E.U16 desc[UR8][R156.64], R78 ;  /* 0x0000004e9c007986 */ /* 0x000fe8000c101508 */
[----:B------:R-:W-:Y:S04]  /*dcd0*/  STG.E.U16 desc[UR8][R150.64], R15 ;  /* 0x0000000f96007986 */ /* 0x000fe8000c101508 */
[----:B------:R-:W-:Y:S01]  /*dce0*/  STG.E.U16 desc[UR8][R152.64], R76 ;  /* 0x0000004c98007986 */ /* 0x000fe2000c101508 */
[----:B-1----:R-:W-:Y:S01]  /*dcf0*/  IMAD R2, R166, R2, RZ ;  /* 0x00000002a6027224 */ /* 0x002fe200078e02ff */
[----:B------:R-:W-:Y:S03]  /*dd00*/  BAR.SYNC.DEFER_BLOCKING 0x0 ;  /* 0x0000000000007b1d */ /* 0x000fe60000010000 */
[----:B------:R-:W-:-:S02]  /*dd10*/  IMAD.SHL.U32 R3, R2, 0x4, RZ ;  /* 0x0000000402037824 */ /* 0x000fc400078e00ff */
[----:B------:R-:W-:-:S03]  /*dd20*/  IMAD.HI R4, R2, 0x4, RZ ;  /* 0x0000000402047827 */ /* 0x000fc600078e02ff */
[----:B0-----:R-:W-:-:S04]  /*dd30*/  IADD3 R2, P1, P2, R5, R8, R3 ;  /* 0x0000000805027210 */ /* 0x001fc80007a3e003 */
[----:B------:R-:W-:Y:S01]  /*dd40*/  IADD3.X R3, PT, PT, R6, R9, R4, P1, P2 ;  /* 0x0000000906037210 */ /* 0x000fe20000fe4404 */
[----:B------:R-:W-:Y:S01]  /*dd50*/  STSM.16.M88 [R0], R83 ;  /* 0x0000005300007844 */ /* 0x000fe20000000000 */
[----:B------:R-:W-:Y:S06]  /*dd60*/  BAR.SYNC.DEFER_BLOCKING 0x0 ;  /* 0x0000000000007b1d */ /* 0x000fec0000010000 */
[----:B------:R-:W0:Y:S04]  /*dd70*/  LDSM.16.M88 R7, [R7+UR4] ;  /* 0x000000040707783b */ /* 0x000e280008000000 */
[----:B0-----:R0:W-:Y:S01]  /*dd80*/  @!P0 STG.E desc[UR8][R2.64], R7 ;  /* 0x0000000702008986 */ /* 0x0011e2000c101908 */
[----:B------:R-:W-:Y:S06]  /*dd90*/  BAR.SYNC.DEFER_BLOCKING 0x0 ;  /* 0x0000000000007b1d */ /* 0x000fec0000010000 */
[----:B------:R-:W-:Y:S05]  /*dda0*/  @P4 BRA `(.L_x_20) ;  /* 0x0000000000a04947 */ /* 0x000fea0003800000 */
[----:B0-----:R-:W0:Y:S01]  /*ddb0*/  S2R R3, SR_CgaCtaId ;  /* 0x0000000000037919 */ /* 0x001e220000008800 */
[----:B------:R-:W-:Y:S01]  /*ddc0*/  NOP ;  /* 0x0000000000007918 */ /* 0x000fe20000000000 */
[----:B------:R-:W-:Y:S01]  /*ddd0*/  MOV R0, 0x50 ;  /* 0x0000005000007802 */ /* 0x000fe20000000f00 */
[----:B------:R-:W-:-:S03]  /*dde0*/  IMAD.MOV.U32 R7, RZ, RZ, 0x1 ;  /* 0x00000001ff077424 */ /* 0x000fc600078e00ff */
[----:B0-----:R-:W-:Y:S01]  /*ddf0*/  LEA R9, R3, R0, 0x18 ;  /* 0x0000000003097211 */ /* 0x001fe200078ec0ff */
[----:B------:R-:W-:Y:S02]  /*de00*/  IMAD.U32 R0, RZ, RZ, UR5 ;  /* 0x00000005ff007e24 */ /* 0x000fe4000f8e00ff */
[----:B------:R-:W-:Y:S02]  /*de10*/  IMAD.MOV.U32 R3, RZ, RZ, 0xffff ;  /* 0x0000ffffff037424 */ /* 0x000fe400078e00ff */
[----:B------:R-:W0:Y:S01]  /*de20*/  LDS R5, [R9] ;  /* 0x0000000009057984 */ /* 0x000e220000000800 */
[----:B------:R-:W-:-:S04]  /*de30*/  LOP3.LUT R0, R0, 0xffff, RZ, 0xc0, !PT ;  /* 0x0000ffff00007812 */ /* 0x000fc800078ec0ff */
[----:B------:R-:W-:-:S05]  /*de40*/  SHF.R.U32.HI R0, RZ, 0x5, R0 ;  /* 0x00000005ff007819 */ /* 0x000fca0000011600 */
[----:B------:R-:W-:Y:S01]  /*de50*/  VIADD R2, R0, 0x10 ;  /* 0x0000001000027836 */ /* 0x000fe20000000000 */
[----:B------:R-:W-:-:S04]  /*de60*/  SHF.L.U32 R0, R3, R0, RZ ;  /* 0x0000000003007219 */ /* 0x000fc800000006ff */
[----:B------:R-:W-:-:S04]  /*de70*/  SHF.L.U32 R3, R7, R2, RZ ;  /* 0x0000000207037219 */ /* 0x000fc800000006ff */
[----:B------:R-:W-:-:S04]  /*de80*/  LOP3.LUT R0, R3, R0, RZ, 0xfc, !PT ;  /* 0x0000000003007212 */ /* 0x000fc800078efcff */
[C---:B------:R-:W-:Y:S02]  /*de90*/  LOP3.LUT R2, R0.reuse, 0xffff, RZ, 0xc0, !PT ;  /* 0x0000ffff00027812 */ /* 0x040fe400078ec0ff */
[----:B0-----:R-:W-:-:S04]  /*dea0*/  LOP3.LUT R3, R0, 0xffff, R5, 0x80, !PT ;  /* 0x0000ffff00037812 */ /* 0x001fc800078e8005 */
[----:B------:R-:W-:-:S13]  /*deb0*/  ISETP.NE.AND P0, PT, R3, R2, PT ;  /* 0x000000020300720c */ /* 0x000fda0003f05270 */
[----:B------:R-:W-:Y:S05]  /*dec0*/  @P0 BRA `(.L_x_21) ;  /* 0x0000000000500947 */ /* 0x000fea0003800000 */
[----:B------:R-:W-:Y:S02]  /*ded0*/  SHF.R.U32.HI R5, RZ, 0x10, R5 ;  /* 0x00000010ff057819 */ /* 0x000fe40000011605 */
[----:B------:R-:W-:-:S04]  /*dee0*/  SHF.R.U32.HI R2, RZ, 0x10, R0 ;  /* 0x00000010ff027819 */ /* 0x000fc80000011600 */
[----:B------:R-:W-:-:S04]  /*def0*/  LOP3.LUT R5, R5, R2, RZ, 0xc0, !PT ;  /* 0x0000000205057212 */ /* 0x000fc800078ec0ff */
[----:B------:R-:W-:-:S13]  /*df00*/  ISETP.NE.AND P0, PT, R5, R2, PT ;  /* 0x000000020500720c */ /* 0x000fda0003f05270 */
[----:B------:R-:W-:Y:S05]  /*df10*/  @P0 BRA `(.L_x_22) ;  /* 0x0000000000300947 */ /* 0x000fea0003800000 */
[----:B------:R-:W-:Y:S01]  /*df20*/  R2UR UR4, R0 ;  /* 0x00000000000472ca */ /* 0x000fe200000e0000 */
[----:B------:R-:W0:Y:S01]  /*df30*/  S2R R3, SR_LANEID ;  /* 0x0000000000037919 */ /* 0x000e220000000000 */
[----:B------:R-:W-:-:S06]  /*df40*/  VOTE.ANY R2, PT, PT ;  /* 0x0000000000027806 */ /* 0x000fcc00038e0100 */
[----:B------:R-:W0:Y:S05]  /*df50*/  FLO.U32 R2, R2 ;  /* 0x0000000200027300 */ /* 0x000e2a00000e0000 */
[----:B------:R-:W-:-:S06]  /*df60*/  ULOP3.LUT UR4, URZ, UR4, URZ, 0x33, !UPT ;  /* 0x00000004ff047292 */ /* 0x000fcc000f8e33ff */
[----:B------:R-:W-:-:S04]  /*df70*/  IMAD.U32 R4, RZ, RZ, UR4 ;  /* 0x00000004ff047e24 */ /* 0x000fc8000f8e00ff */
[----:B------:R-:W1:Y:S02]  /*df80*/  REDUX UR5, R4 ;  /* 0x00000000040573c4 */ /* 0x000e640000000000 */
[----:B------:R2:W-:Y:S01]  /*df90*/  UTCATOMSWS.AND URZ, UR4 ;  /* 0x0000000400ff79e3 */ /* 0x0005e20008000000 */
[----:B0-----:R-:W-:Y:S01]  /*dfa0*/  ISETP.EQ.U32.AND P0, PT, R2, R3, PT ;  /* 0x000000030200720c */ /* 0x001fe20003f02070 */
[----:B-1----:R-:W-:-:S12]  /*dfb0*/  IMAD.U32 R0, RZ, RZ, UR5 ;  /* 0x00000005ff007e24 */ /* 0x002fd8000f8e00ff */
[----:B------:R2:W-:Y:S01]  /*dfc0*/  @P0 ATOMS.AND RZ, [R9], R0 ;  /* 0x0000000009ff038c */ /* 0x0005e20002800000 */
[----:B------:R-:W-:Y:S05]  /*dfd0*/  BRA `(.L_x_20) ;  /* 0x0000000000147947 */ /* 0x000fea0003800000 */
.L_x_22:
[----:B------:R-:W-:-:S07]  /*dfe0*/  MOV R2, 0xe000 ;  /* 0x0000e00000027802 */ /* 0x000fce0000000f00 */
[----:B------:R-:W-:Y:S05]  /*dff0*/  CALL.REL.NOINC `($__internal_0_$__cuda_sm10x_tcgen05_guardrail_trap_col_being_dealloced_not_returned_by_alloc) ;  /* 0x0000000000447944 */ /* 0x000fea0003c00000 */
[----:B------:R-:W-:Y:S05]  /*e000*/  BRA `(.L_x_20) ;  /* 0x0000000000087947 */ /* 0x000fea0003800000 */
.L_x_21:
[----:B------:R-:W-:-:S07]  /*e010*/  MOV R2, 0xe030 ;  /* 0x0000e03000027802 */ /* 0x000fce0000000f00 */
[----:B------:R-:W-:Y:S05]  /*e020*/  CALL.REL.NOINC `($__internal_2_$__cuda_sm10x_tcgen05_guardrail_trap_unallocated_columns_being_dealloced) ;  /* 0x0000000000507944 */ /* 0x000fea0003c00000 */
.L_x_20:
[----:B------:R-:W-:Y:S01]  /*e030*/  NOP ;  /* 0x0000000000007918 */ /* 0x000fe20000000000 */
[----:B--2---:R-:W-:Y:S05]  /*e040*/  EXIT ;  /* 0x000000000000794d */ /* 0x004fea0003800000 */
.L_x_8:
[----:B------:R-:W1:Y:S02]  /*e050*/  SYNCS.PHASECHK.TRANS64.TRYWAIT P2, [UR4+0x10000], RZ ;  /* 0x010000ffff0075a7 */ /* 0x000e640008041104 */
[----:B-1----:R-:W-:Y:S05]  /*e060*/  @!P2 BRA `(.L_x_8) ;  /* 0xfffffffc00f8a947 */ /* 0x002fea000383ffff */
[----:B------:R-:W-:Y:S05]  /*e070*/  BRA `(.L_x_7) ;  /* 0xffffff6400087947 */ /* 0x000fea000383ffff */
.L_x_14:
[----:B------:R-:W1:Y:S02]  /*e080*/  SYNCS.PHASECHK.TRANS64.TRYWAIT P1, [UR4+0x20010], RZ ;  /* 0x020010ffff0075a7 */ /* 0x000e640008021104 */
[----:B-1----:R-:W-:Y:S05]  /*e090*/  @!P1 BRA `(.L_x_14) ;  /* 0xfffffffc00f89947 */ /* 0x002fea000383ffff */
[----:B------:R-:W-:Y:S05]  /*e0a0*/  BRA `(.L_x_23) ;  /* 0xffffffb000f47947 */ /* 0x000fea000383ffff */
.L_x_15:
[----:B------:R-:W0:Y:S02]  /*e0b0*/  SYNCS.PHASECHK.TRANS64.TRYWAIT P1, [UR6], R21 ;  /* 0x00000015ff0075a7 */ /* 0x000e240008021106 */
[----:B0-----:R-:W-:Y:S05]  /*e0c0*/  @!P1 BRA `(.L_x_15) ;  /* 0xfffffffc00f89947 */ /* 0x001fea000383ffff */
[----:B------:R-:W-:Y:S05]  /*e0d0*/  BRA `(.L_x_24) ;  /* 0xffffffbc00cc7947 */ /* 0x000fea000383ffff */
.L_x_19:
[----:B------:R-:W1:Y:S02]  /*e0e0*/  SYNCS.PHASECHK.TRANS64.TRYWAIT P2, [UR6], R6 ;  /* 0x00000006ff0075a7 */ /* 0x000e640008041106 */
[----:B-1----:R-:W-:Y:S05]  /*e0f0*/  @!P2 BRA `(.L_x_19) ;  /* 0xfffffffc00f8a947 */ /* 0x002fea000383ffff */
[----:B------:R-:W-:Y:S05]  /*e100*/  BRA `(.L_x_18) ;  /* 0xffffffd4007c7947 */ /* 0x000fea000383ffff */
        .weak           $__internal_0_$__cuda_sm10x_tcgen05_guardrail_trap_col_being_dealloced_not_returned_by_alloc
        .type           $__internal_0_$__cuda_sm10x_tcgen05_guardrail_trap_col_being_dealloced_not_returned_by_alloc,@function
        .size           $__internal_0_$__cuda_sm10x_tcgen05_guardrail_trap_col_being_dealloced_not_returned_by_alloc,($__internal_1_$__cuda_sm10x_tcgen05_guardrail_trap_phase_invalid_during_alloc - $__internal_0_$__cuda_sm10x_tcgen05_guardrail_trap_col_being_dealloced_not_returned_by_alloc)
$__internal_0_$__cuda_sm10x_tcgen05_guardrail_trap_col_being_dealloced_not_returned_by_alloc:
[----:B------:R-:W-:Y:S05]  /*e110*/  BPT.TRAP 0x1 ;  /* 0x000000040000795c */ /* 0x000fea0000300000 */
[----:B------:R-:W-:-:S04]  /*e120*/  IMAD.MOV.U32 R3, RZ, RZ, 0x0 ;  /* 0x00000000ff037424 */ /* 0x000fc800078e00ff */
[----:B------:R-:W-:Y:S05]  /*e130*/  RET.REL.NODEC R2 `(attn_fwd) ;  /* 0xffffff1c02b07950 */ /* 0x000fea0003c3ffff */
        .weak           $__internal_1_$__cuda_sm10x_tcgen05_guardrail_trap_phase_invalid_during_alloc
        .type           $__internal_1_$__cuda_sm10x_tcgen05_guardrail_trap_phase_invalid_during_alloc,@function
        .size           $__internal_1_$__cuda_sm10x_tcgen05_guardrail_trap_phase_invalid_during_alloc,($__internal_2_$__cuda_sm10x_tcgen05_guardrail_trap_unallocated_columns_being_dealloced - $__internal_1_$__cuda_sm10x_tcgen05_guardrail_trap_phase_invalid_during_alloc)
$__internal_1_$__cuda_sm10x_tcgen05_guardrail_trap_phase_invalid_during_alloc:
[----:B------:R-:W-:Y:S05]  /*e140*/  BPT.TRAP 0x1 ;  /* 0x000000040000795c */ /* 0x000fea0000300000 */
[----:B------:R-:W-:-:S04]  /*e150*/  IMAD.MOV.U32 R3, RZ, RZ, 0x0 ;  /* 0x00000000ff037424 */ /* 0x000fc800078e00ff */
[----:B------:R-:W-:Y:S05]  /*e160*/  RET.REL.NODEC R2 `(attn_fwd) ;  /* 0xffffff1c02a47950 */ /* 0x000fea0003c3ffff */
        .weak           $__internal_2_$__cuda_sm10x_tcgen05_guardrail_trap_unallocated_columns_being_dealloced
        .type           $__internal_2_$__cuda_sm10x_tcgen05_guardrail_trap_unallocated_columns_being_dealloced,@function
        .size           $__internal_2_$__cuda_sm10x_tcgen05_guardrail_trap_unallocated_columns_being_dealloced,(.L_x_28 - $__internal_2_$__cuda_sm10x_tcgen05_guardrail_trap_unallocated_columns_being_dealloced)
$__internal_2_$__cuda_sm10x_tcgen05_guardrail_trap_unallocated_columns_being_dealloced:
[----:B------:R-:W-:Y:S05]  /*e170*/  BPT.TRAP 0x1 ;  /* 0x000000040000795c */ /* 0x000fea0000300000 */
[----:B------:R-:W-:-:S04]  /*e180*/  IMAD.MOV.U32 R3, RZ, RZ, 0x0 ;  /* 0x00000000ff037424 */ /* 0x000fc800078e00ff */
[----:B------:R-:W-:Y:S05]  /*e190*/  RET.REL.NODEC R2 `(attn_fwd) ;  /* 0xffffff1c02987950 */ /* 0x000fea0003c3ffff */
.L_x_25:
[----:B------:R-:W-:-:S00]  /*e1a0*/  BRA `(.L_x_25) ;  /* 0xfffffffc00fc7947 */ /* 0x000fc0000383ffff */
[----:B------:R-:W-:-:S00]  /*e1b0*/  NOP ;  /* 0x0000000000007918 */ /* 0x000fc00000000000 */
        /* <DEDUP_REMOVED lines=12> */
.L_x_28:


//--------------------- .nv.global.init           --------------------------
	.section	.nv.global.init,"aw",@progbits
.nv.global.init:
	.type		_$_str,@object
	.size		_$_str,(.L_3 - _$_str)
_$_str:
        /*0000*/ 	.byte	0x5f, 0x5f, 0x43, 0x55, 0x44, 0x41, 0x5f, 0x46, 0x54, 0x5a, 0x00
.L_3:


//--------------------- .nv.shared.attn_fwd       --------------------------
	.section	.nv.shared.attn_fwd,"aw",@nobits
	.sectionflags	@""
	.align	16
	.zero		1024


//--------------------- .nv.shared.reserved.0     --------------------------
	.section	.nv.shared.reserved.0,"aw",@nobits
	.align	8
	.weak		__nv_reservedSMEM_offset_0_alias
	.size		__nv_reservedSMEM_offset_0_alias, 0, 64
	.other		__nv_reservedSMEM_offset_0_alias,@"STO_CUDA_RESERVED_SHARED STV_DEFAULT"
__nv_reservedSMEM_offset_0_alias:
	.zero		0
.nv.shared.reserved.0:
	.zero		64
	.weak		__nv_reservedSMEM_allocation_phase
	.type		__nv_reservedSMEM_allocation_phase,@object
	.size		__nv_reservedSMEM_allocation_phase,(.L_0 - __nv_reservedSMEM_allocation_phase)
__nv_reservedSMEM_allocation_phase:
	.zero		1
.L_0:
	.zero		7
	.weak		__nv_reservedSMEM_devtool_atexit_pc
	.type		__nv_reservedSMEM_devtool_atexit_pc,@object
	.size		__nv_reservedSMEM_devtool_atexit_pc,(__nv_reservedSMEM_allocation_mask - __nv_reservedSMEM_devtool_atexit_pc)
__nv_reservedSMEM_devtool_atexit_pc:
	.zero		8
	.weak		__nv_reservedSMEM_allocation_mask
	.type		__nv_reservedSMEM_allocation_mask,@object
	.size		__nv_reservedSMEM_allocation_mask,(.L_2 - __nv_reservedSMEM_allocation_mask)
__nv_reservedSMEM_allocation_mask:
	.zero		4
.L_2:


//--------------------- .nv.constant0.attn_fwd    --------------------------
	.section	.nv.constant0.attn_fwd,"a",@progbits
	.sectionflags	@""
	.align	4
.nv.constant0.attn_fwd:
	.zero		1032


//--------------------- SYMBOLS --------------------------

	.type		.nv.reservedSmem.offset0,@object
	.size		.nv.reservedSmem.offset0,0x4
	.type		.nv.reservedSmem.cap,@object
	.size		.nv.reservedSmem.cap,0x4
